//
// Generated by NVIDIA NVVM Compiler
//
// Compiler Build ID: CL-36424714
// Cuda compilation tools, release 13.0, V13.0.88
// Based on NVVM 20.0.0
//

.version 9.0
.target sm_100
.address_size 64

	// .globl	_Z5saxpyifPfS_
.extern .func  (.param .b32 func_retval0) vprintf
(
	.param .b64 vprintf_param_0,
	.param .b64 vprintf_param_1
)
;
.func  (.param .b64 func_retval0) __internal_accurate_pow
(
	.param .b64 __internal_accurate_pow_param_0
)
;
.global .align 1 .b8 $str[16] = {114, 101, 115, 32, 61, 32, 37, 100, 32, 37, 100, 32, 37, 100, 10};
.global .align 4 .b8 __cudart_i2opi_f[24] = {65, 144, 67, 60, 153, 149, 98, 219, 192, 221, 52, 245, 209, 87, 39, 252, 41, 21, 68, 78, 110, 131, 249, 162};

.visible .entry _Z5saxpyifPfS_(
	.param .u32 _Z5saxpyifPfS__param_0,
	.param .f32 _Z5saxpyifPfS__param_1,
	.param .u64 .ptr .align 1 _Z5saxpyifPfS__param_2,
	.param .u64 .ptr .align 1 _Z5saxpyifPfS__param_3
)
{
	.reg .pred 	%p<2>;
	.reg .b32 	%r<6>;
	.reg .b32 	%f<5>;
	.reg .b64 	%rd<8>;

	ld.param.u32 	%r2, [_Z5saxpyifPfS__param_0];
	ld.param.f32 	%f1, [_Z5saxpyifPfS__param_1];
	ld.param.u64 	%rd1, [_Z5saxpyifPfS__param_2];
	ld.param.u64 	%rd2, [_Z5saxpyifPfS__param_3];
	mov.u32 	%r3, %ctaid.x;
	mov.u32 	%r4, %ntid.x;
	mov.u32 	%r5, %tid.x;
	mad.lo.s32 	%r1, %r3, %r4, %r5;
	setp.ge.s32 	%p1, %r1, %r2;
	@%p1 bra 	$L__BB0_2;
	cvta.to.global.u64 	%rd3, %rd1;
	cvta.to.global.u64 	%rd4, %rd2;
	mul.wide.s32 	%rd5, %r1, 4;
	add.s64 	%rd6, %rd3, %rd5;
	ld.global.f32 	%f2, [%rd6];
	add.s64 	%rd7, %rd4, %rd5;
	ld.global.f32 	%f3, [%rd7];
	fma.rn.f32 	%f4, %f1, %f2, %f3;
	st.global.f32 	[%rd7], %f4;
$L__BB0_2:
	ret;

}
	// .globl	_Z12checkGeneralPiS_iiiiiddfS_
.visible .entry _Z12checkGeneralPiS_iiiiiddfS_(
	.param .u64 .ptr .align 1 _Z12checkGeneralPiS_iiiiiddfS__param_0,
	.param .u64 .ptr .align 1 _Z12checkGeneralPiS_iiiiiddfS__param_1,
	.param .u32 _Z12checkGeneralPiS_iiiiiddfS__param_2,
	.param .u32 _Z12checkGeneralPiS_iiiiiddfS__param_3,
	.param .u32 _Z12checkGeneralPiS_iiiiiddfS__param_4,
	.param .u32 _Z12checkGeneralPiS_iiiiiddfS__param_5,
	.param .u32 _Z12checkGeneralPiS_iiiiiddfS__param_6,
	.param .f64 _Z12checkGeneralPiS_iiiiiddfS__param_7,
	.param .f64 _Z12checkGeneralPiS_iiiiiddfS__param_8,
	.param .f32 _Z12checkGeneralPiS_iiiiiddfS__param_9,
	.param .u64 .ptr .align 1 _Z12checkGeneralPiS_iiiiiddfS__param_10
)
{
	.local .align 8 .b8 	__local_depot1[48];
	.reg .b64 	%SP;
	.reg .b64 	%SPL;
	.reg .pred 	%p<199>;
	.reg .b32 	%r<789>;
	.reg .b32 	%f<504>;
	.reg .b64 	%rd<319>;
	.reg .b64 	%fd<110>;

	mov.u64 	%SPL, __local_depot1;
	cvta.local.u64 	%SP, %SPL;
	ld.param.u64 	%rd68, [_Z12checkGeneralPiS_iiiiiddfS__param_0];
	ld.param.u32 	%r216, [_Z12checkGeneralPiS_iiiiiddfS__param_2];
	ld.param.u32 	%r217, [_Z12checkGeneralPiS_iiiiiddfS__param_3];
	ld.param.u32 	%r218, [_Z12checkGeneralPiS_iiiiiddfS__param_4];
	ld.param.u32 	%r219, [_Z12checkGeneralPiS_iiiiiddfS__param_5];
	ld.param.u32 	%r220, [_Z12checkGeneralPiS_iiiiiddfS__param_6];
	ld.param.f64 	%fd27, [_Z12checkGeneralPiS_iiiiiddfS__param_8];
	ld.param.f32 	%f94, [_Z12checkGeneralPiS_iiiiiddfS__param_9];
	ld.param.u64 	%rd69, [_Z12checkGeneralPiS_iiiiiddfS__param_10];
	cvta.to.global.u64 	%rd1, %rd68;
	cvta.to.global.u64 	%rd70, %rd69;
	add.u64 	%rd2, %SPL, 0;
	add.u64 	%rd3, %SPL, 0;
	add.u64 	%rd4, %SPL, 0;
	add.u64 	%rd5, %SPL, 0;
	mov.u32 	%r221, %ctaid.x;
	shl.b32 	%r222, %r221, 8;
	mov.u32 	%r223, %tid.x;
	add.s32 	%r224, %r222, %r223;
	div.s32 	%r1, %r224, %r217;
	mul.lo.s32 	%r225, %r1, %r217;
	sub.s32 	%r2, %r224, %r225;
	mul.wide.s32 	%rd75, %r224, 4;
	add.s64 	%rd76, %rd70, %rd75;
	mov.b32 	%r226, 1;
	st.global.u32 	[%rd76], %r226;
	setp.lt.s32 	%p4, %r218, 1;
	mov.f32 	%f480, 0f00000000;
	@%p4 bra 	$L__BB1_32;
	setp.lt.s32 	%p5, %r219, 1;
	mov.b32 	%r3, %f94;
	shr.u32 	%r227, %r3, 23;
	and.b32  	%r228, %r227, 224;
	add.s32 	%r229, %r228, -128;
	shl.b32 	%r230, %r3, 8;
	or.b32  	%r4, %r230, -2147483648;
	shr.u32 	%r231, %r229, 5;
	and.b32  	%r5, %r227, 31;
	cvt.u64.u32 	%rd77, %r231;
	neg.s64 	%rd6, %rd77;
	sub.s32 	%r6, 32, %r5;
	@%p5 bra 	$L__BB1_32;
	mul.f32 	%f98, %f94, 0f3F22F983;
	cvt.rni.s32.f32 	%r233, %f98;
	cvt.rn.f32.s32 	%f99, %r233;
	shl.b64 	%rd78, %rd6, 2;
	add.s64 	%rd7, %rd2, %rd78;
	add.s64 	%rd8, %rd5, %rd78;
	add.s64 	%rd9, %rd4, %rd78;
	add.s64 	%rd10, %rd3, %rd78;
	mov.f32 	%f480, 0f00000000;
	mul.rn.f32 	%f100, %f94, %f480;
	abs.f32 	%f101, %f94;
	setp.eq.f32 	%p6, %f101, 0f7F800000;
	setp.ltu.f32 	%p7, %f101, 0f47CE4780;
	or.pred  	%p1, %p7, %p6;
	selp.b32 	%r7, %r233, 0, %p7;
	fma.rn.f32 	%f102, %f99, 0fBFC90FDA, %f94;
	fma.rn.f32 	%f103, %f99, 0fB3A22168, %f102;
	fma.rn.f32 	%f104, %f99, 0fA7C234C5, %f103;
	selp.f32 	%f1, %f104, %f100, %p7;
	cvt.rn.f32.s32 	%f2, %r217;
	cvt.rn.f32.s32 	%f3, %r216;
	cvt.rn.f32.s32 	%f4, %r2;
	cvt.rn.f32.s32 	%f5, %r1;
	mov.b32 	%r713, 0;
$L__BB1_3:
	cvt.rn.f32.u32 	%f7, %r713;
	mov.b32 	%r714, 0;
$L__BB1_4:
	mov.u32 	%r718, %r7;
	mov.f32 	%f481, %f1;
	@%p1 bra 	$L__BB1_10;
	mov.b64 	%rd295, 0;
	mov.b32 	%r715, 0;
$L__BB1_6:
	.pragma "nounroll";
	mul.wide.u32 	%rd80, %r715, 4;
	mov.u64 	%rd81, __cudart_i2opi_f;
	add.s64 	%rd82, %rd81, %rd80;
	ld.global.nc.u32 	%r236, [%rd82];
	mad.wide.u32 	%rd83, %r236, %r4, %rd295;
	shr.u64 	%rd295, %rd83, 32;
	add.s64 	%rd84, %rd2, %rd80;
	st.local.u32 	[%rd84], %rd83;
	add.s32 	%r715, %r715, 1;
	setp.ne.s32 	%p8, %r715, 6;
	@%p8 bra 	$L__BB1_6;
	setp.eq.s32 	%p9, %r5, 0;
	st.local.u32 	[%rd2+24], %rd295;
	ld.local.u32 	%r716, [%rd7+24];
	ld.local.u32 	%r717, [%rd7+20];
	@%p9 bra 	$L__BB1_9;
	shl.b32 	%r237, %r716, %r5;
	shr.u32 	%r238, %r717, %r6;
	add.s32 	%r716, %r238, %r237;
	shl.b32 	%r239, %r717, %r5;
	ld.local.u32 	%r240, [%rd7+16];
	shr.u32 	%r241, %r240, %r6;
	add.s32 	%r717, %r241, %r239;
$L__BB1_9:
	setp.lt.s32 	%p10, %r3, 0;
	shr.u32 	%r242, %r716, 30;
	shf.l.wrap.b32 	%r243, %r717, %r716, 2;
	shl.b32 	%r244, %r717, 2;
	shr.u32 	%r245, %r243, 31;
	add.s32 	%r246, %r245, %r242;
	neg.s32 	%r247, %r246;
	selp.b32 	%r718, %r247, %r246, %p10;
	xor.b32  	%r248, %r243, %r3;
	shr.s32 	%r249, %r243, 31;
	xor.b32  	%r250, %r249, %r243;
	xor.b32  	%r251, %r249, %r244;
	cvt.u64.u32 	%rd85, %r250;
	shl.b64 	%rd86, %rd85, 32;
	cvt.u64.u32 	%rd87, %r251;
	or.b64  	%rd88, %rd86, %rd87;
	cvt.rn.f64.s64 	%fd28, %rd88;
	mul.f64 	%fd29, %fd28, 0d3BF921FB54442D19;
	cvt.rn.f32.f64 	%f105, %fd29;
	neg.f32 	%f106, %f105;
	setp.lt.s32 	%p11, %r248, 0;
	selp.f32 	%f481, %f106, %f105, %p11;
$L__BB1_10:
	add.s32 	%r252, %r718, 1;
	mul.rn.f32 	%f107, %f481, %f481;
	and.b32  	%r253, %r718, 1;
	setp.eq.b32 	%p12, %r253, 1;
	selp.f32 	%f108, %f481, 0f3F800000, %p12;
	fma.rn.f32 	%f109, %f107, %f108, 0f00000000;
	fma.rn.f32 	%f110, %f107, 0f37CBAC00, 0fBAB607ED;
	selp.f32 	%f111, 0fB94D4153, %f110, %p12;
	selp.f32 	%f112, 0f3C0885E4, 0f3D2AAABB, %p12;
	fma.rn.f32 	%f113, %f111, %f107, %f112;
	selp.f32 	%f114, 0fBE2AAAA8, 0fBEFFFFFF, %p12;
	fma.rn.f32 	%f115, %f113, %f107, %f114;
	fma.rn.f32 	%f116, %f115, %f109, %f108;
	and.b32  	%r254, %r252, 2;
	setp.eq.s32 	%p13, %r254, 0;
	mov.f32 	%f117, 0f00000000;
	sub.f32 	%f118, %f117, %f116;
	selp.f32 	%f119, %f116, %f118, %p13;
	fma.rn.f32 	%f11, %f119, %f7, %f5;
	cvt.rn.f32.u32 	%f12, %r714;
	mov.u32 	%r722, %r7;
	mov.f32 	%f482, %f1;
	@%p1 bra 	$L__BB1_16;
	mov.b64 	%rd296, 0;
	mov.b32 	%r719, 0;
$L__BB1_12:
	.pragma "nounroll";
	mul.wide.u32 	%rd90, %r719, 4;
	mov.u64 	%rd91, __cudart_i2opi_f;
	add.s64 	%rd92, %rd91, %rd90;
	ld.global.nc.u32 	%r256, [%rd92];
	mad.wide.u32 	%rd93, %r256, %r4, %rd296;
	shr.u64 	%rd296, %rd93, 32;
	add.s64 	%rd94, %rd5, %rd90;
	st.local.u32 	[%rd94], %rd93;
	add.s32 	%r719, %r719, 1;
	setp.ne.s32 	%p14, %r719, 6;
	@%p14 bra 	$L__BB1_12;
	setp.eq.s32 	%p15, %r5, 0;
	st.local.u32 	[%rd5+24], %rd296;
	ld.local.u32 	%r720, [%rd8+24];
	ld.local.u32 	%r721, [%rd8+20];
	@%p15 bra 	$L__BB1_15;
	shl.b32 	%r257, %r720, %r5;
	shr.u32 	%r258, %r721, %r6;
	add.s32 	%r720, %r258, %r257;
	shl.b32 	%r259, %r721, %r5;
	ld.local.u32 	%r260, [%rd8+16];
	shr.u32 	%r261, %r260, %r6;
	add.s32 	%r721, %r261, %r259;
$L__BB1_15:
	setp.lt.s32 	%p16, %r3, 0;
	shr.u32 	%r262, %r720, 30;
	shf.l.wrap.b32 	%r263, %r721, %r720, 2;
	shl.b32 	%r264, %r721, 2;
	shr.u32 	%r265, %r263, 31;
	add.s32 	%r266, %r265, %r262;
	neg.s32 	%r267, %r266;
	selp.b32 	%r722, %r267, %r266, %p16;
	xor.b32  	%r268, %r263, %r3;
	shr.s32 	%r269, %r263, 31;
	xor.b32  	%r270, %r269, %r263;
	xor.b32  	%r271, %r269, %r264;
	cvt.u64.u32 	%rd95, %r270;
	shl.b64 	%rd96, %rd95, 32;
	cvt.u64.u32 	%rd97, %r271;
	or.b64  	%rd98, %rd96, %rd97;
	cvt.rn.f64.s64 	%fd30, %rd98;
	mul.f64 	%fd31, %fd30, 0d3BF921FB54442D19;
	cvt.rn.f32.f64 	%f120, %fd31;
	neg.f32 	%f121, %f120;
	setp.lt.s32 	%p17, %r268, 0;
	selp.f32 	%f482, %f121, %f120, %p17;
$L__BB1_16:
	mul.rn.f32 	%f122, %f482, %f482;
	and.b32  	%r272, %r722, 1;
	setp.eq.b32 	%p18, %r272, 1;
	selp.f32 	%f123, 0f3F800000, %f482, %p18;
	fma.rn.f32 	%f124, %f122, %f123, 0f00000000;
	fma.rn.f32 	%f125, %f122, 0f37CBAC00, 0fBAB607ED;
	selp.f32 	%f126, %f125, 0fB94D4153, %p18;
	selp.f32 	%f127, 0f3D2AAABB, 0f3C0885E4, %p18;
	fma.rn.f32 	%f128, %f126, %f122, %f127;
	selp.f32 	%f129, 0fBEFFFFFF, 0fBE2AAAA8, %p18;
	fma.rn.f32 	%f130, %f128, %f122, %f129;
	fma.rn.f32 	%f131, %f130, %f124, %f123;
	and.b32  	%r273, %r722, 2;
	setp.eq.s32 	%p19, %r273, 0;
	mov.f32 	%f132, 0f00000000;
	sub.f32 	%f133, %f132, %f131;
	selp.f32 	%f134, %f131, %f133, %p19;
	mul.f32 	%f135, %f134, %f12;
	sub.f32 	%f15, %f11, %f135;
	mov.u32 	%r726, %r7;
	mov.f32 	%f483, %f1;
	@%p1 bra 	$L__BB1_22;
	mov.b64 	%rd297, 0;
	mov.b32 	%r723, 0;
$L__BB1_18:
	.pragma "nounroll";
	mul.wide.u32 	%rd100, %r723, 4;
	mov.u64 	%rd101, __cudart_i2opi_f;
	add.s64 	%rd102, %rd101, %rd100;
	ld.global.nc.u32 	%r275, [%rd102];
	mad.wide.u32 	%rd103, %r275, %r4, %rd297;
	shr.u64 	%rd297, %rd103, 32;
	add.s64 	%rd104, %rd4, %rd100;
	st.local.u32 	[%rd104], %rd103;
	add.s32 	%r723, %r723, 1;
	setp.ne.s32 	%p20, %r723, 6;
	@%p20 bra 	$L__BB1_18;
	setp.eq.s32 	%p21, %r5, 0;
	st.local.u32 	[%rd4+24], %rd297;
	ld.local.u32 	%r724, [%rd9+24];
	ld.local.u32 	%r725, [%rd9+20];
	@%p21 bra 	$L__BB1_21;
	shl.b32 	%r276, %r724, %r5;
	shr.u32 	%r277, %r725, %r6;
	add.s32 	%r724, %r277, %r276;
	shl.b32 	%r278, %r725, %r5;
	ld.local.u32 	%r279, [%rd9+16];
	shr.u32 	%r280, %r279, %r6;
	add.s32 	%r725, %r280, %r278;
$L__BB1_21:
	setp.lt.s32 	%p22, %r3, 0;
	shr.u32 	%r281, %r724, 30;
	shf.l.wrap.b32 	%r282, %r725, %r724, 2;
	shl.b32 	%r283, %r725, 2;
	shr.u32 	%r284, %r282, 31;
	add.s32 	%r285, %r284, %r281;
	neg.s32 	%r286, %r285;
	selp.b32 	%r726, %r286, %r285, %p22;
	xor.b32  	%r287, %r282, %r3;
	shr.s32 	%r288, %r282, 31;
	xor.b32  	%r289, %r288, %r282;
	xor.b32  	%r290, %r288, %r283;
	cvt.u64.u32 	%rd105, %r289;
	shl.b64 	%rd106, %rd105, 32;
	cvt.u64.u32 	%rd107, %r290;
	or.b64  	%rd108, %rd106, %rd107;
	cvt.rn.f64.s64 	%fd32, %rd108;
	mul.f64 	%fd33, %fd32, 0d3BF921FB54442D19;
	cvt.rn.f32.f64 	%f136, %fd33;
	neg.f32 	%f137, %f136;
	setp.lt.s32 	%p23, %r287, 0;
	selp.f32 	%f483, %f137, %f136, %p23;
$L__BB1_22:
	mul.rn.f32 	%f138, %f483, %f483;
	and.b32  	%r291, %r726, 1;
	setp.eq.b32 	%p24, %r291, 1;
	selp.f32 	%f139, 0f3F800000, %f483, %p24;
	fma.rn.f32 	%f140, %f138, %f139, 0f00000000;
	fma.rn.f32 	%f141, %f138, 0f37CBAC00, 0fBAB607ED;
	selp.f32 	%f142, %f141, 0fB94D4153, %p24;
	selp.f32 	%f143, 0f3D2AAABB, 0f3C0885E4, %p24;
	fma.rn.f32 	%f144, %f142, %f138, %f143;
	selp.f32 	%f145, 0fBEFFFFFF, 0fBE2AAAA8, %p24;
	fma.rn.f32 	%f146, %f144, %f138, %f145;
	fma.rn.f32 	%f147, %f146, %f140, %f139;
	and.b32  	%r292, %r726, 2;
	setp.eq.s32 	%p25, %r292, 0;
	mov.f32 	%f148, 0f00000000;
	sub.f32 	%f149, %f148, %f147;
	selp.f32 	%f150, %f147, %f149, %p25;
	fma.rn.f32 	%f18, %f150, %f7, %f4;
	mov.u32 	%r730, %r7;
	mov.f32 	%f484, %f1;
	@%p1 bra 	$L__BB1_28;
	mov.b64 	%rd298, 0;
	mov.b32 	%r727, 0;
$L__BB1_24:
	.pragma "nounroll";
	mul.wide.u32 	%rd110, %r727, 4;
	mov.u64 	%rd111, __cudart_i2opi_f;
	add.s64 	%rd112, %rd111, %rd110;
	ld.global.nc.u32 	%r294, [%rd112];
	mad.wide.u32 	%rd113, %r294, %r4, %rd298;
	shr.u64 	%rd298, %rd113, 32;
	add.s64 	%rd114, %rd3, %rd110;
	st.local.u32 	[%rd114], %rd113;
	add.s32 	%r727, %r727, 1;
	setp.ne.s32 	%p26, %r727, 6;
	@%p26 bra 	$L__BB1_24;
	setp.eq.s32 	%p27, %r5, 0;
	st.local.u32 	[%rd3+24], %rd298;
	ld.local.u32 	%r728, [%rd10+24];
	ld.local.u32 	%r729, [%rd10+20];
	@%p27 bra 	$L__BB1_27;
	shl.b32 	%r295, %r728, %r5;
	shr.u32 	%r296, %r729, %r6;
	add.s32 	%r728, %r296, %r295;
	shl.b32 	%r297, %r729, %r5;
	ld.local.u32 	%r298, [%rd10+16];
	shr.u32 	%r299, %r298, %r6;
	add.s32 	%r729, %r299, %r297;
$L__BB1_27:
	setp.lt.s32 	%p28, %r3, 0;
	shr.u32 	%r300, %r728, 30;
	shf.l.wrap.b32 	%r301, %r729, %r728, 2;
	shl.b32 	%r302, %r729, 2;
	shr.u32 	%r303, %r301, 31;
	add.s32 	%r304, %r303, %r300;
	neg.s32 	%r305, %r304;
	selp.b32 	%r730, %r305, %r304, %p28;
	xor.b32  	%r306, %r301, %r3;
	shr.s32 	%r307, %r301, 31;
	xor.b32  	%r308, %r307, %r301;
	xor.b32  	%r309, %r307, %r302;
	cvt.u64.u32 	%rd115, %r308;
	shl.b64 	%rd116, %rd115, 32;
	cvt.u64.u32 	%rd117, %r309;
	or.b64  	%rd118, %rd116, %rd117;
	cvt.rn.f64.s64 	%fd34, %rd118;
	mul.f64 	%fd35, %fd34, 0d3BF921FB54442D19;
	cvt.rn.f32.f64 	%f151, %fd35;
	neg.f32 	%f152, %f151;
	setp.lt.s32 	%p29, %r306, 0;
	selp.f32 	%f484, %f152, %f151, %p29;
$L__BB1_28:
	add.s32 	%r310, %r730, 1;
	mul.rn.f32 	%f154, %f484, %f484;
	and.b32  	%r311, %r730, 1;
	setp.eq.b32 	%p30, %r311, 1;
	selp.f32 	%f155, %f484, 0f3F800000, %p30;
	fma.rn.f32 	%f156, %f154, %f155, 0f00000000;
	fma.rn.f32 	%f157, %f154, 0f37CBAC00, 0fBAB607ED;
	selp.f32 	%f158, 0fB94D4153, %f157, %p30;
	selp.f32 	%f159, 0f3C0885E4, 0f3D2AAABB, %p30;
	fma.rn.f32 	%f160, %f158, %f154, %f159;
	selp.f32 	%f161, 0fBE2AAAA8, 0fBEFFFFFF, %p30;
	fma.rn.f32 	%f162, %f160, %f154, %f161;
	fma.rn.f32 	%f163, %f162, %f156, %f155;
	and.b32  	%r312, %r310, 2;
	setp.eq.s32 	%p31, %r312, 0;
	mov.f32 	%f485, 0f00000000;
	sub.f32 	%f164, %f485, %f163;
	selp.f32 	%f165, %f163, %f164, %p31;
	fma.rn.f32 	%f21, %f165, %f12, %f18;
	setp.geu.f32 	%p32, %f15, 0f00000000;
	cvt.rpi.f32.f32 	%f22, %f15;
	setp.ltu.f32 	%p33, %f22, %f3;
	and.pred  	%p34, %p32, %p33;
	setp.geu.f32 	%p35, %f21, 0f00000000;
	cvt.rpi.f32.f32 	%f23, %f21;
	setp.ltu.f32 	%p36, %f23, %f2;
	and.pred  	%p37, %p35, %p36;
	and.pred  	%p39, %p34, %p37;
	not.pred 	%p40, %p39;
	@%p40 bra 	$L__BB1_30;
	cvt.rmi.f32.f32 	%f166, %f15;
	cvt.rzi.s32.f32 	%r313, %f166;
	cvt.rn.f32.s32 	%f167, %r313;
	sub.f32 	%f168, %f15, %f167;
	cvt.rmi.f32.f32 	%f169, %f21;
	cvt.rzi.s32.f32 	%r314, %f169;
	cvt.rn.f32.s32 	%f170, %r314;
	sub.f32 	%f171, %f21, %f170;
	mul.lo.s32 	%r315, %r313, %r217;
	add.s32 	%r316, %r314, %r315;
	shl.b32 	%r317, %r316, 2;
	mul.wide.s32 	%rd119, %r317, 4;
	add.s64 	%rd120, %rd1, %rd119;
	ld.global.u32 	%r318, [%rd120+12];
	cvt.rzi.s32.f32 	%r319, %f23;
	add.s32 	%r320, %r319, %r315;
	shl.b32 	%r321, %r320, 2;
	mul.wide.s32 	%rd121, %r321, 4;
	add.s64 	%rd122, %rd1, %rd121;
	ld.global.u32 	%r322, [%rd122+12];
	cvt.rzi.s32.f32 	%r323, %f22;
	mul.lo.s32 	%r324, %r323, %r217;
	add.s32 	%r325, %r314, %r324;
	shl.b32 	%r326, %r325, 2;
	mul.wide.s32 	%rd123, %r326, 4;
	add.s64 	%rd124, %rd1, %rd123;
	ld.global.u32 	%r327, [%rd124+12];
	add.s32 	%r328, %r319, %r324;
	shl.b32 	%r329, %r328, 2;
	mul.wide.s32 	%rd125, %r329, 4;
	add.s64 	%rd126, %rd1, %rd125;
	ld.global.u32 	%r330, [%rd126+12];
	mov.f32 	%f172, 0f3F800000;
	sub.f32 	%f173, %f172, %f168;
	cvt.rn.f32.s32 	%f174, %r318;
	cvt.rn.f32.s32 	%f175, %r327;
	mul.f32 	%f176, %f168, %f175;
	fma.rn.f32 	%f177, %f173, %f174, %f176;
	sub.f32 	%f178, %f172, %f171;
	cvt.rn.f32.s32 	%f179, %r322;
	cvt.rn.f32.s32 	%f180, %r330;
	mul.f32 	%f181, %f168, %f180;
	fma.rn.f32 	%f182, %f173, %f179, %f181;
	mul.f32 	%f183, %f171, %f182;
	fma.rn.f32 	%f485, %f178, %f177, %f183;
$L__BB1_30:
	add.f32 	%f480, %f480, %f485;
	add.s32 	%r714, %r714, 1;
	setp.ne.s32 	%p41, %r714, %r219;
	@%p41 bra 	$L__BB1_4;
	add.s32 	%r713, %r713, 1;
	setp.ne.s32 	%p42, %r713, %r218;
	@%p42 bra 	$L__BB1_3;
$L__BB1_32:
	cvt.rn.f32.s32 	%f184, %r220;
	sub.f32 	%f185, %f184, %f480;
	abs.f32 	%f186, %f185;
	cvt.f64.f32 	%fd36, %f186;
	setp.ltu.f64 	%p43, %fd27, %fd36;
	mov.f64 	%fd105, 0d0000000000000000;
	@%p43 bra 	$L__BB1_150;
	setp.lt.s32 	%p44, %r218, 1;
	@%p44 bra 	$L__BB1_132;
	setp.lt.s32 	%p45, %r219, 1;
	cvt.rn.f32.s32 	%f28, %r1;
	mov.b32 	%r52, %f94;
	shr.u32 	%r331, %r52, 23;
	and.b32  	%r332, %r331, 224;
	add.s32 	%r333, %r332, -128;
	shl.b32 	%r334, %r52, 8;
	or.b32  	%r53, %r334, -2147483648;
	shr.u32 	%r335, %r333, 5;
	and.b32  	%r54, %r331, 31;
	cvt.u64.u32 	%rd127, %r335;
	neg.s64 	%rd19, %rd127;
	sub.s32 	%r55, 32, %r54;
	cvt.rn.f32.s32 	%f29, %r2;
	cvt.rn.f32.s32 	%f30, %r216;
	cvt.rn.f32.s32 	%f31, %r217;
	mov.f64 	%fd39, 0d4000000000000000;
	{
	.reg .b32 %temp; 
	mov.b64 	{%temp, %r56}, %fd39;
	}
	and.b32  	%r57, %r56, 2146435072;
	setp.eq.s32 	%p46, %r57, 1062207488;
	setp.lt.s32 	%p47, %r56, 0;
	selp.b32 	%r58, 0, 2146435072, %p47;
	and.b32  	%r336, %r56, 2147483647;
	setp.ne.s32 	%p48, %r336, 1071644672;
	and.pred  	%p2, %p46, %p48;
	mul.lo.s32 	%r337, %r218, %r219;
	mul.lo.s32 	%r338, %r337, 3;
	cvt.rn.f64.s32 	%fd1, %r338;
	@%p45 bra 	$L__BB1_132;
	mul.f32 	%f187, %f94, 0f3F22F983;
	cvt.rni.s32.f32 	%r340, %f187;
	cvt.rn.f32.s32 	%f188, %r340;
	shl.b64 	%rd128, %rd19, 2;
	add.s64 	%rd20, %rd2, %rd128;
	add.s64 	%rd21, %rd5, %rd128;
	add.s64 	%rd22, %rd4, %rd128;
	add.s64 	%rd23, %rd3, %rd128;
	mov.f32 	%f189, 0f00000000;
	mul.rn.f32 	%f190, %f94, %f189;
	abs.f32 	%f191, %f94;
	setp.eq.f32 	%p49, %f191, 0f7F800000;
	setp.ltu.f32 	%p50, %f191, 0f47CE4780;
	or.pred  	%p3, %p50, %p49;
	selp.b32 	%r59, %r340, 0, %p50;
	fma.rn.f32 	%f192, %f188, 0fBFC90FDA, %f94;
	fma.rn.f32 	%f193, %f188, 0fB3A22168, %f192;
	fma.rn.f32 	%f194, %f188, 0fA7C234C5, %f193;
	selp.f32 	%f32, %f194, %f190, %p50;
	mov.f64 	%fd105, 0d0000000000000000;
	mov.b32 	%r731, 0;
$L__BB1_36:
	cvt.rn.f32.u32 	%f33, %r731;
	mul.lo.s32 	%r61, %r731, %r219;
	mov.b32 	%r732, 0;
$L__BB1_37:
	cvt.rn.f32.u32 	%f34, %r732;
	mov.u32 	%r736, %r59;
	mov.f32 	%f487, %f32;
	@%p3 bra 	$L__BB1_43;
	mov.b64 	%rd301, 0;
	mov.b32 	%r733, 0;
	mov.u64 	%rd299, __cudart_i2opi_f;
	mov.u64 	%rd300, %rd2;
$L__BB1_39:
	.pragma "nounroll";
	ld.global.nc.u32 	%r343, [%rd299];
	mad.wide.u32 	%rd131, %r343, %r53, %rd301;
	shr.u64 	%rd301, %rd131, 32;
	st.local.u32 	[%rd300], %rd131;
	add.s32 	%r733, %r733, 1;
	add.s64 	%rd300, %rd300, 4;
	add.s64 	%rd299, %rd299, 4;
	setp.ne.s32 	%p51, %r733, 6;
	@%p51 bra 	$L__BB1_39;
	setp.eq.s32 	%p52, %r54, 0;
	st.local.u32 	[%rd2+24], %rd301;
	ld.local.u32 	%r734, [%rd20+24];
	ld.local.u32 	%r735, [%rd20+20];
	@%p52 bra 	$L__BB1_42;
	shl.b32 	%r344, %r734, %r54;
	shr.u32 	%r345, %r735, %r55;
	add.s32 	%r734, %r345, %r344;
	shl.b32 	%r346, %r735, %r54;
	ld.local.u32 	%r347, [%rd20+16];
	shr.u32 	%r348, %r347, %r55;
	add.s32 	%r735, %r348, %r346;
$L__BB1_42:
	setp.lt.s32 	%p53, %r52, 0;
	shr.u32 	%r349, %r734, 30;
	shf.l.wrap.b32 	%r350, %r735, %r734, 2;
	shl.b32 	%r351, %r735, 2;
	shr.u32 	%r352, %r350, 31;
	add.s32 	%r353, %r352, %r349;
	neg.s32 	%r354, %r353;
	selp.b32 	%r736, %r354, %r353, %p53;
	xor.b32  	%r355, %r350, %r52;
	shr.s32 	%r356, %r350, 31;
	xor.b32  	%r357, %r356, %r350;
	xor.b32  	%r358, %r356, %r351;
	cvt.u64.u32 	%rd132, %r357;
	shl.b64 	%rd133, %rd132, 32;
	cvt.u64.u32 	%rd134, %r358;
	or.b64  	%rd135, %rd133, %rd134;
	cvt.rn.f64.s64 	%fd41, %rd135;
	mul.f64 	%fd42, %fd41, 0d3BF921FB54442D19;
	cvt.rn.f32.f64 	%f195, %fd42;
	neg.f32 	%f196, %f195;
	setp.lt.s32 	%p54, %r355, 0;
	selp.f32 	%f487, %f196, %f195, %p54;
$L__BB1_43:
	add.s32 	%r359, %r736, 1;
	mul.rn.f32 	%f197, %f487, %f487;
	and.b32  	%r360, %r736, 1;
	setp.eq.b32 	%p55, %r360, 1;
	selp.f32 	%f198, %f487, 0f3F800000, %p55;
	fma.rn.f32 	%f199, %f197, %f198, 0f00000000;
	fma.rn.f32 	%f200, %f197, 0f37CBAC00, 0fBAB607ED;
	selp.f32 	%f201, 0fB94D4153, %f200, %p55;
	selp.f32 	%f202, 0f3C0885E4, 0f3D2AAABB, %p55;
	fma.rn.f32 	%f203, %f201, %f197, %f202;
	selp.f32 	%f204, 0fBE2AAAA8, 0fBEFFFFFF, %p55;
	fma.rn.f32 	%f205, %f203, %f197, %f204;
	fma.rn.f32 	%f206, %f205, %f199, %f198;
	and.b32  	%r361, %r359, 2;
	setp.eq.s32 	%p56, %r361, 0;
	mov.f32 	%f207, 0f00000000;
	sub.f32 	%f208, %f207, %f206;
	selp.f32 	%f209, %f206, %f208, %p56;
	fma.rn.f32 	%f37, %f209, %f33, %f28;
	mov.u32 	%r740, %r59;
	mov.f32 	%f488, %f32;
	@%p3 bra 	$L__BB1_49;
	mov.b64 	%rd302, 0;
	mov.b32 	%r737, 0;
$L__BB1_45:
	.pragma "nounroll";
	mul.wide.u32 	%rd137, %r737, 4;
	mov.u64 	%rd138, __cudart_i2opi_f;
	add.s64 	%rd139, %rd138, %rd137;
	ld.global.nc.u32 	%r363, [%rd139];
	mad.wide.u32 	%rd140, %r363, %r53, %rd302;
	shr.u64 	%rd302, %rd140, 32;
	add.s64 	%rd141, %rd5, %rd137;
	st.local.u32 	[%rd141], %rd140;
	add.s32 	%r737, %r737, 1;
	setp.ne.s32 	%p57, %r737, 6;
	@%p57 bra 	$L__BB1_45;
	setp.eq.s32 	%p58, %r54, 0;
	st.local.u32 	[%rd5+24], %rd302;
	ld.local.u32 	%r738, [%rd21+24];
	ld.local.u32 	%r739, [%rd21+20];
	@%p58 bra 	$L__BB1_48;
	shl.b32 	%r364, %r738, %r54;
	shr.u32 	%r365, %r739, %r55;
	add.s32 	%r738, %r365, %r364;
	shl.b32 	%r366, %r739, %r54;
	ld.local.u32 	%r367, [%rd21+16];
	shr.u32 	%r368, %r367, %r55;
	add.s32 	%r739, %r368, %r366;
$L__BB1_48:
	setp.lt.s32 	%p59, %r52, 0;
	shr.u32 	%r369, %r738, 30;
	shf.l.wrap.b32 	%r370, %r739, %r738, 2;
	shl.b32 	%r371, %r739, 2;
	shr.u32 	%r372, %r370, 31;
	add.s32 	%r373, %r372, %r369;
	neg.s32 	%r374, %r373;
	selp.b32 	%r740, %r374, %r373, %p59;
	xor.b32  	%r375, %r370, %r52;
	shr.s32 	%r376, %r370, 31;
	xor.b32  	%r377, %r376, %r370;
	xor.b32  	%r378, %r376, %r371;
	cvt.u64.u32 	%rd142, %r377;
	shl.b64 	%rd143, %rd142, 32;
	cvt.u64.u32 	%rd144, %r378;
	or.b64  	%rd145, %rd143, %rd144;
	cvt.rn.f64.s64 	%fd43, %rd145;
	mul.f64 	%fd44, %fd43, 0d3BF921FB54442D19;
	cvt.rn.f32.f64 	%f210, %fd44;
	neg.f32 	%f211, %f210;
	setp.lt.s32 	%p60, %r375, 0;
	selp.f32 	%f488, %f211, %f210, %p60;
$L__BB1_49:
	mul.rn.f32 	%f212, %f488, %f488;
	and.b32  	%r379, %r740, 1;
	setp.eq.b32 	%p61, %r379, 1;
	selp.f32 	%f213, 0f3F800000, %f488, %p61;
	fma.rn.f32 	%f214, %f212, %f213, 0f00000000;
	fma.rn.f32 	%f215, %f212, 0f37CBAC00, 0fBAB607ED;
	selp.f32 	%f216, %f215, 0fB94D4153, %p61;
	selp.f32 	%f217, 0f3D2AAABB, 0f3C0885E4, %p61;
	fma.rn.f32 	%f218, %f216, %f212, %f217;
	selp.f32 	%f219, 0fBEFFFFFF, 0fBE2AAAA8, %p61;
	fma.rn.f32 	%f220, %f218, %f212, %f219;
	fma.rn.f32 	%f221, %f220, %f214, %f213;
	and.b32  	%r380, %r740, 2;
	setp.eq.s32 	%p62, %r380, 0;
	mov.f32 	%f222, 0f00000000;
	sub.f32 	%f223, %f222, %f221;
	selp.f32 	%f224, %f221, %f223, %p62;
	mul.f32 	%f225, %f224, %f34;
	sub.f32 	%f40, %f37, %f225;
	mov.u32 	%r744, %r59;
	mov.f32 	%f489, %f32;
	@%p3 bra 	$L__BB1_55;
	mov.b64 	%rd303, 0;
	mov.b32 	%r741, 0;
$L__BB1_51:
	.pragma "nounroll";
	mul.wide.u32 	%rd147, %r741, 4;
	mov.u64 	%rd148, __cudart_i2opi_f;
	add.s64 	%rd149, %rd148, %rd147;
	ld.global.nc.u32 	%r382, [%rd149];
	mad.wide.u32 	%rd150, %r382, %r53, %rd303;
	shr.u64 	%rd303, %rd150, 32;
	add.s64 	%rd151, %rd4, %rd147;
	st.local.u32 	[%rd151], %rd150;
	add.s32 	%r741, %r741, 1;
	setp.ne.s32 	%p63, %r741, 6;
	@%p63 bra 	$L__BB1_51;
	setp.eq.s32 	%p64, %r54, 0;
	st.local.u32 	[%rd4+24], %rd303;
	ld.local.u32 	%r742, [%rd22+24];
	ld.local.u32 	%r743, [%rd22+20];
	@%p64 bra 	$L__BB1_54;
	shl.b32 	%r383, %r742, %r54;
	shr.u32 	%r384, %r743, %r55;
	add.s32 	%r742, %r384, %r383;
	shl.b32 	%r385, %r743, %r54;
	ld.local.u32 	%r386, [%rd22+16];
	shr.u32 	%r387, %r386, %r55;
	add.s32 	%r743, %r387, %r385;
$L__BB1_54:
	setp.lt.s32 	%p65, %r52, 0;
	shr.u32 	%r388, %r742, 30;
	shf.l.wrap.b32 	%r389, %r743, %r742, 2;
	shl.b32 	%r390, %r743, 2;
	shr.u32 	%r391, %r389, 31;
	add.s32 	%r392, %r391, %r388;
	neg.s32 	%r393, %r392;
	selp.b32 	%r744, %r393, %r392, %p65;
	xor.b32  	%r394, %r389, %r52;
	shr.s32 	%r395, %r389, 31;
	xor.b32  	%r396, %r395, %r389;
	xor.b32  	%r397, %r395, %r390;
	cvt.u64.u32 	%rd152, %r396;
	shl.b64 	%rd153, %rd152, 32;
	cvt.u64.u32 	%rd154, %r397;
	or.b64  	%rd155, %rd153, %rd154;
	cvt.rn.f64.s64 	%fd45, %rd155;
	mul.f64 	%fd46, %fd45, 0d3BF921FB54442D19;
	cvt.rn.f32.f64 	%f226, %fd46;
	neg.f32 	%f227, %f226;
	setp.lt.s32 	%p66, %r394, 0;
	selp.f32 	%f489, %f227, %f226, %p66;
$L__BB1_55:
	mul.rn.f32 	%f228, %f489, %f489;
	and.b32  	%r398, %r744, 1;
	setp.eq.b32 	%p67, %r398, 1;
	selp.f32 	%f229, 0f3F800000, %f489, %p67;
	fma.rn.f32 	%f230, %f228, %f229, 0f00000000;
	fma.rn.f32 	%f231, %f228, 0f37CBAC00, 0fBAB607ED;
	selp.f32 	%f232, %f231, 0fB94D4153, %p67;
	selp.f32 	%f233, 0f3D2AAABB, 0f3C0885E4, %p67;
	fma.rn.f32 	%f234, %f232, %f228, %f233;
	selp.f32 	%f235, 0fBEFFFFFF, 0fBE2AAAA8, %p67;
	fma.rn.f32 	%f236, %f234, %f228, %f235;
	fma.rn.f32 	%f237, %f236, %f230, %f229;
	and.b32  	%r399, %r744, 2;
	setp.eq.s32 	%p68, %r399, 0;
	mov.f32 	%f238, 0f00000000;
	sub.f32 	%f239, %f238, %f237;
	selp.f32 	%f240, %f237, %f239, %p68;
	fma.rn.f32 	%f43, %f240, %f33, %f29;
	mov.u32 	%r748, %r59;
	mov.f32 	%f490, %f32;
	@%p3 bra 	$L__BB1_61;
	mov.b64 	%rd304, 0;
	mov.b32 	%r745, 0;
$L__BB1_57:
	.pragma "nounroll";
	mul.wide.u32 	%rd157, %r745, 4;
	mov.u64 	%rd158, __cudart_i2opi_f;
	add.s64 	%rd159, %rd158, %rd157;
	ld.global.nc.u32 	%r401, [%rd159];
	mad.wide.u32 	%rd160, %r401, %r53, %rd304;
	shr.u64 	%rd304, %rd160, 32;
	add.s64 	%rd161, %rd3, %rd157;
	st.local.u32 	[%rd161], %rd160;
	add.s32 	%r745, %r745, 1;
	setp.ne.s32 	%p69, %r745, 6;
	@%p69 bra 	$L__BB1_57;
	setp.eq.s32 	%p70, %r54, 0;
	st.local.u32 	[%rd3+24], %rd304;
	ld.local.u32 	%r746, [%rd23+24];
	ld.local.u32 	%r747, [%rd23+20];
	@%p70 bra 	$L__BB1_60;
	shl.b32 	%r402, %r746, %r54;
	shr.u32 	%r403, %r747, %r55;
	add.s32 	%r746, %r403, %r402;
	shl.b32 	%r404, %r747, %r54;
	ld.local.u32 	%r405, [%rd23+16];
	shr.u32 	%r406, %r405, %r55;
	add.s32 	%r747, %r406, %r404;
$L__BB1_60:
	setp.lt.s32 	%p71, %r52, 0;
	shr.u32 	%r407, %r746, 30;
	shf.l.wrap.b32 	%r408, %r747, %r746, 2;
	shl.b32 	%r409, %r747, 2;
	shr.u32 	%r410, %r408, 31;
	add.s32 	%r411, %r410, %r407;
	neg.s32 	%r412, %r411;
	selp.b32 	%r748, %r412, %r411, %p71;
	xor.b32  	%r413, %r408, %r52;
	shr.s32 	%r414, %r408, 31;
	xor.b32  	%r415, %r414, %r408;
	xor.b32  	%r416, %r414, %r409;
	cvt.u64.u32 	%rd162, %r415;
	shl.b64 	%rd163, %rd162, 32;
	cvt.u64.u32 	%rd164, %r416;
	or.b64  	%rd165, %rd163, %rd164;
	cvt.rn.f64.s64 	%fd47, %rd165;
	mul.f64 	%fd48, %fd47, 0d3BF921FB54442D19;
	cvt.rn.f32.f64 	%f241, %fd48;
	neg.f32 	%f242, %f241;
	setp.lt.s32 	%p72, %r413, 0;
	selp.f32 	%f490, %f242, %f241, %p72;
$L__BB1_61:
	add.s32 	%r417, %r748, 1;
	mul.rn.f32 	%f244, %f490, %f490;
	and.b32  	%r418, %r748, 1;
	setp.eq.b32 	%p73, %r418, 1;
	selp.f32 	%f245, %f490, 0f3F800000, %p73;
	fma.rn.f32 	%f246, %f244, %f245, 0f00000000;
	fma.rn.f32 	%f247, %f244, 0f37CBAC00, 0fBAB607ED;
	selp.f32 	%f248, 0fB94D4153, %f247, %p73;
	selp.f32 	%f249, 0f3C0885E4, 0f3D2AAABB, %p73;
	fma.rn.f32 	%f250, %f248, %f244, %f249;
	selp.f32 	%f251, 0fBE2AAAA8, 0fBEFFFFFF, %p73;
	fma.rn.f32 	%f252, %f250, %f244, %f251;
	fma.rn.f32 	%f253, %f252, %f246, %f245;
	and.b32  	%r419, %r417, 2;
	setp.eq.s32 	%p74, %r419, 0;
	mov.f32 	%f491, 0f00000000;
	sub.f32 	%f254, %f491, %f253;
	selp.f32 	%f255, %f253, %f254, %p74;
	fma.rn.f32 	%f46, %f255, %f34, %f43;
	setp.geu.f32 	%p75, %f40, 0f00000000;
	cvt.rpi.f32.f32 	%f47, %f40;
	setp.ltu.f32 	%p76, %f47, %f30;
	and.pred  	%p77, %p75, %p76;
	setp.geu.f32 	%p78, %f46, 0f00000000;
	cvt.rpi.f32.f32 	%f48, %f46;
	setp.ltu.f32 	%p79, %f48, %f31;
	and.pred  	%p80, %p78, %p79;
	and.pred  	%p82, %p77, %p80;
	not.pred 	%p83, %p82;
	@%p83 bra 	$L__BB1_63;
	cvt.rmi.f32.f32 	%f256, %f40;
	cvt.rzi.s32.f32 	%r420, %f256;
	cvt.rn.f32.s32 	%f257, %r420;
	sub.f32 	%f258, %f40, %f257;
	cvt.rmi.f32.f32 	%f259, %f46;
	cvt.rzi.s32.f32 	%r421, %f259;
	cvt.rn.f32.s32 	%f260, %r421;
	sub.f32 	%f261, %f46, %f260;
	mul.lo.s32 	%r422, %r420, %r217;
	add.s32 	%r423, %r421, %r422;
	shl.b32 	%r424, %r423, 2;
	mul.wide.s32 	%rd166, %r424, 4;
	add.s64 	%rd167, %rd1, %rd166;
	ld.global.u32 	%r425, [%rd167];
	cvt.rzi.s32.f32 	%r426, %f48;
	add.s32 	%r427, %r426, %r422;
	shl.b32 	%r428, %r427, 2;
	mul.wide.s32 	%rd168, %r428, 4;
	add.s64 	%rd169, %rd1, %rd168;
	ld.global.u32 	%r429, [%rd169];
	cvt.rzi.s32.f32 	%r430, %f47;
	mul.lo.s32 	%r431, %r430, %r217;
	add.s32 	%r432, %r421, %r431;
	shl.b32 	%r433, %r432, 2;
	mul.wide.s32 	%rd170, %r433, 4;
	add.s64 	%rd171, %rd1, %rd170;
	ld.global.u32 	%r434, [%rd171];
	add.s32 	%r435, %r426, %r431;
	shl.b32 	%r436, %r435, 2;
	mul.wide.s32 	%rd172, %r436, 4;
	add.s64 	%rd173, %rd1, %rd172;
	ld.global.u32 	%r437, [%rd173];
	mov.f32 	%f262, 0f3F800000;
	sub.f32 	%f263, %f262, %f258;
	cvt.rn.f32.s32 	%f264, %r425;
	cvt.rn.f32.s32 	%f265, %r434;
	mul.f32 	%f266, %f258, %f265;
	fma.rn.f32 	%f267, %f263, %f264, %f266;
	sub.f32 	%f268, %f262, %f261;
	cvt.rn.f32.s32 	%f269, %r429;
	cvt.rn.f32.s32 	%f270, %r437;
	mul.f32 	%f271, %f258, %f270;
	fma.rn.f32 	%f272, %f263, %f269, %f271;
	mul.f32 	%f273, %f261, %f272;
	fma.rn.f32 	%f491, %f268, %f267, %f273;
$L__BB1_63:
	ld.param.u64 	%rd294, [_Z12checkGeneralPiS_iiiiiddfS__param_1];
	add.s32 	%r438, %r732, %r61;
	shl.b32 	%r439, %r438, 2;
	cvta.to.global.u64 	%rd174, %rd294;
	mul.wide.u32 	%rd175, %r439, 4;
	add.s64 	%rd36, %rd174, %rd175;
	ld.global.u32 	%r440, [%rd36];
	cvt.rn.f32.s32 	%f274, %r440;
	sub.f32 	%f51, %f491, %f274;
	cvt.f64.f32 	%fd4, %f51;
	{
	.reg .b32 %temp; 
	mov.b64 	{%temp, %r103}, %fd4;
	}
	abs.f64 	%fd5, %fd4;
	{ // callseq 0, 0
	.param .b64 param0;
	st.param.f64 	[param0], %fd5;
	.param .b64 retval0;
	call.uni (retval0), 
	__internal_accurate_pow, 
	(
	param0
	);
	ld.param.f64 	%fd49, [retval0];
	} // callseq 0
	setp.lt.s32 	%p87, %r103, 0;
	neg.f64 	%fd51, %fd49;
	selp.f64 	%fd52, %fd51, %fd49, %p46;
	selp.f64 	%fd53, %fd52, %fd49, %p87;
	setp.eq.f32 	%p88, %f51, 0f00000000;
	selp.b32 	%r441, %r103, 0, %p46;
	or.b32  	%r442, %r441, 2146435072;
	selp.b32 	%r443, %r442, %r441, %p47;
	mov.b32 	%r444, 0;
	mov.b64 	%fd54, {%r444, %r443};
	selp.f64 	%fd106, %fd54, %fd53, %p88;
	add.f64 	%fd55, %fd4, 0d4000000000000000;
	{
	.reg .b32 %temp; 
	mov.b64 	{%temp, %r445}, %fd55;
	}
	and.b32  	%r446, %r445, 2146435072;
	setp.ne.s32 	%p89, %r446, 2146435072;
	@%p89 bra 	$L__BB1_68;
	setp.nan.f32 	%p90, %f51, %f51;
	@%p90 bra 	$L__BB1_67;
	setp.neu.f64 	%p91, %fd5, 0d7FF0000000000000;
	@%p91 bra 	$L__BB1_68;
	or.b32  	%r447, %r58, -2147483648;
	selp.b32 	%r448, %r447, %r58, %p2;
	selp.b32 	%r449, %r448, %r58, %p87;
	mov.b32 	%r450, 0;
	mov.b64 	%fd106, {%r450, %r449};
	bra.uni 	$L__BB1_68;
$L__BB1_67:
	mov.f64 	%fd56, 0d4000000000000000;
	add.rn.f64 	%fd106, %fd4, %fd56;
$L__BB1_68:
	setp.eq.f32 	%p93, %f51, 0f3F800000;
	selp.f64 	%fd57, 0d3FF0000000000000, %fd106, %p93;
	div.rn.f64 	%fd58, %fd57, %fd1;
	add.f64 	%fd10, %fd105, %fd58;
	mov.u32 	%r752, %r59;
	mov.f32 	%f492, %f32;
	@%p3 bra 	$L__BB1_74;
	mov.b64 	%rd305, 0;
	mov.b32 	%r749, 0;
$L__BB1_70:
	.pragma "nounroll";
	mul.wide.u32 	%rd177, %r749, 4;
	mov.u64 	%rd178, __cudart_i2opi_f;
	add.s64 	%rd179, %rd178, %rd177;
	ld.global.nc.u32 	%r452, [%rd179];
	mad.wide.u32 	%rd180, %r452, %r53, %rd305;
	shr.u64 	%rd305, %rd180, 32;
	add.s64 	%rd181, %rd2, %rd177;
	st.local.u32 	[%rd181], %rd180;
	add.s32 	%r749, %r749, 1;
	setp.ne.s32 	%p94, %r749, 6;
	@%p94 bra 	$L__BB1_70;
	setp.eq.s32 	%p95, %r54, 0;
	st.local.u32 	[%rd2+24], %rd305;
	ld.local.u32 	%r750, [%rd20+24];
	ld.local.u32 	%r751, [%rd20+20];
	@%p95 bra 	$L__BB1_73;
	shl.b32 	%r453, %r750, %r54;
	shr.u32 	%r454, %r751, %r55;
	add.s32 	%r750, %r454, %r453;
	shl.b32 	%r455, %r751, %r54;
	ld.local.u32 	%r456, [%rd20+16];
	shr.u32 	%r457, %r456, %r55;
	add.s32 	%r751, %r457, %r455;
$L__BB1_73:
	setp.lt.s32 	%p96, %r52, 0;
	shr.u32 	%r458, %r750, 30;
	shf.l.wrap.b32 	%r459, %r751, %r750, 2;
	shl.b32 	%r460, %r751, 2;
	shr.u32 	%r461, %r459, 31;
	add.s32 	%r462, %r461, %r458;
	neg.s32 	%r463, %r462;
	selp.b32 	%r752, %r463, %r462, %p96;
	xor.b32  	%r464, %r459, %r52;
	shr.s32 	%r465, %r459, 31;
	xor.b32  	%r466, %r465, %r459;
	xor.b32  	%r467, %r465, %r460;
	cvt.u64.u32 	%rd182, %r466;
	shl.b64 	%rd183, %rd182, 32;
	cvt.u64.u32 	%rd184, %r467;
	or.b64  	%rd185, %rd183, %rd184;
	cvt.rn.f64.s64 	%fd59, %rd185;
	mul.f64 	%fd60, %fd59, 0d3BF921FB54442D19;
	cvt.rn.f32.f64 	%f275, %fd60;
	neg.f32 	%f276, %f275;
	setp.lt.s32 	%p97, %r464, 0;
	selp.f32 	%f492, %f276, %f275, %p97;
$L__BB1_74:
	add.s32 	%r468, %r752, 1;
	mul.rn.f32 	%f277, %f492, %f492;
	and.b32  	%r469, %r752, 1;
	setp.eq.b32 	%p98, %r469, 1;
	selp.f32 	%f278, %f492, 0f3F800000, %p98;
	fma.rn.f32 	%f279, %f277, %f278, 0f00000000;
	fma.rn.f32 	%f280, %f277, 0f37CBAC00, 0fBAB607ED;
	selp.f32 	%f281, 0fB94D4153, %f280, %p98;
	selp.f32 	%f282, 0f3C0885E4, 0f3D2AAABB, %p98;
	fma.rn.f32 	%f283, %f281, %f277, %f282;
	selp.f32 	%f284, 0fBE2AAAA8, 0fBEFFFFFF, %p98;
	fma.rn.f32 	%f285, %f283, %f277, %f284;
	fma.rn.f32 	%f286, %f285, %f279, %f278;
	and.b32  	%r470, %r468, 2;
	setp.eq.s32 	%p99, %r470, 0;
	mov.f32 	%f287, 0f00000000;
	sub.f32 	%f288, %f287, %f286;
	selp.f32 	%f289, %f286, %f288, %p99;
	fma.rn.f32 	%f54, %f289, %f33, %f28;
	mov.u32 	%r756, %r59;
	mov.f32 	%f493, %f32;
	@%p3 bra 	$L__BB1_80;
	mov.b64 	%rd306, 0;
	mov.b32 	%r753, 0;
$L__BB1_76:
	.pragma "nounroll";
	mul.wide.u32 	%rd187, %r753, 4;
	mov.u64 	%rd188, __cudart_i2opi_f;
	add.s64 	%rd189, %rd188, %rd187;
	ld.global.nc.u32 	%r472, [%rd189];
	mad.wide.u32 	%rd190, %r472, %r53, %rd306;
	shr.u64 	%rd306, %rd190, 32;
	add.s64 	%rd191, %rd5, %rd187;
	st.local.u32 	[%rd191], %rd190;
	add.s32 	%r753, %r753, 1;
	setp.ne.s32 	%p100, %r753, 6;
	@%p100 bra 	$L__BB1_76;
	setp.eq.s32 	%p101, %r54, 0;
	st.local.u32 	[%rd5+24], %rd306;
	ld.local.u32 	%r754, [%rd21+24];
	ld.local.u32 	%r755, [%rd21+20];
	@%p101 bra 	$L__BB1_79;
	shl.b32 	%r473, %r754, %r54;
	shr.u32 	%r474, %r755, %r55;
	add.s32 	%r754, %r474, %r473;
	shl.b32 	%r475, %r755, %r54;
	ld.local.u32 	%r476, [%rd21+16];
	shr.u32 	%r477, %r476, %r55;
	add.s32 	%r755, %r477, %r475;
$L__BB1_79:
	setp.lt.s32 	%p102, %r52, 0;
	shr.u32 	%r478, %r754, 30;
	shf.l.wrap.b32 	%r479, %r755, %r754, 2;
	shl.b32 	%r480, %r755, 2;
	shr.u32 	%r481, %r479, 31;
	add.s32 	%r482, %r481, %r478;
	neg.s32 	%r483, %r482;
	selp.b32 	%r756, %r483, %r482, %p102;
	xor.b32  	%r484, %r479, %r52;
	shr.s32 	%r485, %r479, 31;
	xor.b32  	%r486, %r485, %r479;
	xor.b32  	%r487, %r485, %r480;
	cvt.u64.u32 	%rd192, %r486;
	shl.b64 	%rd193, %rd192, 32;
	cvt.u64.u32 	%rd194, %r487;
	or.b64  	%rd195, %rd193, %rd194;
	cvt.rn.f64.s64 	%fd61, %rd195;
	mul.f64 	%fd62, %fd61, 0d3BF921FB54442D19;
	cvt.rn.f32.f64 	%f290, %fd62;
	neg.f32 	%f291, %f290;
	setp.lt.s32 	%p103, %r484, 0;
	selp.f32 	%f493, %f291, %f290, %p103;
$L__BB1_80:
	mul.rn.f32 	%f292, %f493, %f493;
	and.b32  	%r488, %r756, 1;
	setp.eq.b32 	%p104, %r488, 1;
	selp.f32 	%f293, 0f3F800000, %f493, %p104;
	fma.rn.f32 	%f294, %f292, %f293, 0f00000000;
	fma.rn.f32 	%f295, %f292, 0f37CBAC00, 0fBAB607ED;
	selp.f32 	%f296, %f295, 0fB94D4153, %p104;
	selp.f32 	%f297, 0f3D2AAABB, 0f3C0885E4, %p104;
	fma.rn.f32 	%f298, %f296, %f292, %f297;
	selp.f32 	%f299, 0fBEFFFFFF, 0fBE2AAAA8, %p104;
	fma.rn.f32 	%f300, %f298, %f292, %f299;
	fma.rn.f32 	%f301, %f300, %f294, %f293;
	and.b32  	%r489, %r756, 2;
	setp.eq.s32 	%p105, %r489, 0;
	mov.f32 	%f302, 0f00000000;
	sub.f32 	%f303, %f302, %f301;
	selp.f32 	%f304, %f301, %f303, %p105;
	mul.f32 	%f305, %f304, %f34;
	sub.f32 	%f57, %f54, %f305;
	mov.u32 	%r760, %r59;
	mov.f32 	%f494, %f32;
	@%p3 bra 	$L__BB1_86;
	mov.b64 	%rd307, 0;
	mov.b32 	%r757, 0;
$L__BB1_82:
	.pragma "nounroll";
	mul.wide.u32 	%rd197, %r757, 4;
	mov.u64 	%rd198, __cudart_i2opi_f;
	add.s64 	%rd199, %rd198, %rd197;
	ld.global.nc.u32 	%r491, [%rd199];
	mad.wide.u32 	%rd200, %r491, %r53, %rd307;
	shr.u64 	%rd307, %rd200, 32;
	add.s64 	%rd201, %rd4, %rd197;
	st.local.u32 	[%rd201], %rd200;
	add.s32 	%r757, %r757, 1;
	setp.ne.s32 	%p106, %r757, 6;
	@%p106 bra 	$L__BB1_82;
	setp.eq.s32 	%p107, %r54, 0;
	st.local.u32 	[%rd4+24], %rd307;
	ld.local.u32 	%r758, [%rd22+24];
	ld.local.u32 	%r759, [%rd22+20];
	@%p107 bra 	$L__BB1_85;
	shl.b32 	%r492, %r758, %r54;
	shr.u32 	%r493, %r759, %r55;
	add.s32 	%r758, %r493, %r492;
	shl.b32 	%r494, %r759, %r54;
	ld.local.u32 	%r495, [%rd22+16];
	shr.u32 	%r496, %r495, %r55;
	add.s32 	%r759, %r496, %r494;
$L__BB1_85:
	setp.lt.s32 	%p108, %r52, 0;
	shr.u32 	%r497, %r758, 30;
	shf.l.wrap.b32 	%r498, %r759, %r758, 2;
	shl.b32 	%r499, %r759, 2;
	shr.u32 	%r500, %r498, 31;
	add.s32 	%r501, %r500, %r497;
	neg.s32 	%r502, %r501;
	selp.b32 	%r760, %r502, %r501, %p108;
	xor.b32  	%r503, %r498, %r52;
	shr.s32 	%r504, %r498, 31;
	xor.b32  	%r505, %r504, %r498;
	xor.b32  	%r506, %r504, %r499;
	cvt.u64.u32 	%rd202, %r505;
	shl.b64 	%rd203, %rd202, 32;
	cvt.u64.u32 	%rd204, %r506;
	or.b64  	%rd205, %rd203, %rd204;
	cvt.rn.f64.s64 	%fd63, %rd205;
	mul.f64 	%fd64, %fd63, 0d3BF921FB54442D19;
	cvt.rn.f32.f64 	%f306, %fd64;
	neg.f32 	%f307, %f306;
	setp.lt.s32 	%p109, %r503, 0;
	selp.f32 	%f494, %f307, %f306, %p109;
$L__BB1_86:
	mul.rn.f32 	%f308, %f494, %f494;
	and.b32  	%r507, %r760, 1;
	setp.eq.b32 	%p110, %r507, 1;
	selp.f32 	%f309, 0f3F800000, %f494, %p110;
	fma.rn.f32 	%f310, %f308, %f309, 0f00000000;
	fma.rn.f32 	%f311, %f308, 0f37CBAC00, 0fBAB607ED;
	selp.f32 	%f312, %f311, 0fB94D4153, %p110;
	selp.f32 	%f313, 0f3D2AAABB, 0f3C0885E4, %p110;
	fma.rn.f32 	%f314, %f312, %f308, %f313;
	selp.f32 	%f315, 0fBEFFFFFF, 0fBE2AAAA8, %p110;
	fma.rn.f32 	%f316, %f314, %f308, %f315;
	fma.rn.f32 	%f317, %f316, %f310, %f309;
	and.b32  	%r508, %r760, 2;
	setp.eq.s32 	%p111, %r508, 0;
	mov.f32 	%f318, 0f00000000;
	sub.f32 	%f319, %f318, %f317;
	selp.f32 	%f320, %f317, %f319, %p111;
	fma.rn.f32 	%f60, %f320, %f33, %f29;
	mov.u32 	%r764, %r59;
	mov.f32 	%f495, %f32;
	@%p3 bra 	$L__BB1_92;
	mov.b64 	%rd308, 0;
	mov.b32 	%r761, 0;
$L__BB1_88:
	.pragma "nounroll";
	mul.wide.u32 	%rd207, %r761, 4;
	mov.u64 	%rd208, __cudart_i2opi_f;
	add.s64 	%rd209, %rd208, %rd207;
	ld.global.nc.u32 	%r510, [%rd209];
	mad.wide.u32 	%rd210, %r510, %r53, %rd308;
	shr.u64 	%rd308, %rd210, 32;
	add.s64 	%rd211, %rd3, %rd207;
	st.local.u32 	[%rd211], %rd210;
	add.s32 	%r761, %r761, 1;
	setp.ne.s32 	%p112, %r761, 6;
	@%p112 bra 	$L__BB1_88;
	setp.eq.s32 	%p113, %r54, 0;
	st.local.u32 	[%rd3+24], %rd308;
	ld.local.u32 	%r762, [%rd23+24];
	ld.local.u32 	%r763, [%rd23+20];
	@%p113 bra 	$L__BB1_91;
	shl.b32 	%r511, %r762, %r54;
	shr.u32 	%r512, %r763, %r55;
	add.s32 	%r762, %r512, %r511;
	shl.b32 	%r513, %r763, %r54;
	ld.local.u32 	%r514, [%rd23+16];
	shr.u32 	%r515, %r514, %r55;
	add.s32 	%r763, %r515, %r513;
$L__BB1_91:
	setp.lt.s32 	%p114, %r52, 0;
	shr.u32 	%r516, %r762, 30;
	shf.l.wrap.b32 	%r517, %r763, %r762, 2;
	shl.b32 	%r518, %r763, 2;
	shr.u32 	%r519, %r517, 31;
	add.s32 	%r520, %r519, %r516;
	neg.s32 	%r521, %r520;
	selp.b32 	%r764, %r521, %r520, %p114;
	xor.b32  	%r522, %r517, %r52;
	shr.s32 	%r523, %r517, 31;
	xor.b32  	%r524, %r523, %r517;
	xor.b32  	%r525, %r523, %r518;
	cvt.u64.u32 	%rd212, %r524;
	shl.b64 	%rd213, %rd212, 32;
	cvt.u64.u32 	%rd214, %r525;
	or.b64  	%rd215, %rd213, %rd214;
	cvt.rn.f64.s64 	%fd65, %rd215;
	mul.f64 	%fd66, %fd65, 0d3BF921FB54442D19;
	cvt.rn.f32.f64 	%f321, %fd66;
	neg.f32 	%f322, %f321;
	setp.lt.s32 	%p115, %r522, 0;
	selp.f32 	%f495, %f322, %f321, %p115;
$L__BB1_92:
	add.s32 	%r526, %r764, 1;
	mul.rn.f32 	%f324, %f495, %f495;
	and.b32  	%r527, %r764, 1;
	setp.eq.b32 	%p116, %r527, 1;
	selp.f32 	%f325, %f495, 0f3F800000, %p116;
	fma.rn.f32 	%f326, %f324, %f325, 0f00000000;
	fma.rn.f32 	%f327, %f324, 0f37CBAC00, 0fBAB607ED;
	selp.f32 	%f328, 0fB94D4153, %f327, %p116;
	selp.f32 	%f329, 0f3C0885E4, 0f3D2AAABB, %p116;
	fma.rn.f32 	%f330, %f328, %f324, %f329;
	selp.f32 	%f331, 0fBE2AAAA8, 0fBEFFFFFF, %p116;
	fma.rn.f32 	%f332, %f330, %f324, %f331;
	fma.rn.f32 	%f333, %f332, %f326, %f325;
	and.b32  	%r528, %r526, 2;
	setp.eq.s32 	%p117, %r528, 0;
	mov.f32 	%f496, 0f00000000;
	sub.f32 	%f334, %f496, %f333;
	selp.f32 	%f335, %f333, %f334, %p117;
	fma.rn.f32 	%f63, %f335, %f34, %f60;
	setp.geu.f32 	%p118, %f57, 0f00000000;
	cvt.rpi.f32.f32 	%f64, %f57;
	setp.ltu.f32 	%p119, %f64, %f30;
	and.pred  	%p120, %p118, %p119;
	setp.geu.f32 	%p121, %f63, 0f00000000;
	cvt.rpi.f32.f32 	%f65, %f63;
	setp.ltu.f32 	%p122, %f65, %f31;
	and.pred  	%p123, %p121, %p122;
	and.pred  	%p125, %p120, %p123;
	not.pred 	%p126, %p125;
	@%p126 bra 	$L__BB1_94;
	cvt.rmi.f32.f32 	%f336, %f57;
	cvt.rzi.s32.f32 	%r529, %f336;
	cvt.rn.f32.s32 	%f337, %r529;
	sub.f32 	%f338, %f57, %f337;
	cvt.rmi.f32.f32 	%f339, %f63;
	cvt.rzi.s32.f32 	%r530, %f339;
	cvt.rn.f32.s32 	%f340, %r530;
	sub.f32 	%f341, %f63, %f340;
	mul.lo.s32 	%r531, %r529, %r217;
	add.s32 	%r532, %r530, %r531;
	shl.b32 	%r533, %r532, 2;
	mul.wide.s32 	%rd216, %r533, 4;
	add.s64 	%rd217, %rd1, %rd216;
	ld.global.u32 	%r534, [%rd217+4];
	cvt.rzi.s32.f32 	%r535, %f65;
	add.s32 	%r536, %r535, %r531;
	shl.b32 	%r537, %r536, 2;
	mul.wide.s32 	%rd218, %r537, 4;
	add.s64 	%rd219, %rd1, %rd218;
	ld.global.u32 	%r538, [%rd219+4];
	cvt.rzi.s32.f32 	%r539, %f64;
	mul.lo.s32 	%r540, %r539, %r217;
	add.s32 	%r541, %r530, %r540;
	shl.b32 	%r542, %r541, 2;
	mul.wide.s32 	%rd220, %r542, 4;
	add.s64 	%rd221, %rd1, %rd220;
	ld.global.u32 	%r543, [%rd221+4];
	add.s32 	%r544, %r535, %r540;
	shl.b32 	%r545, %r544, 2;
	mul.wide.s32 	%rd222, %r545, 4;
	add.s64 	%rd223, %rd1, %rd222;
	ld.global.u32 	%r546, [%rd223+4];
	mov.f32 	%f342, 0f3F800000;
	sub.f32 	%f343, %f342, %f338;
	cvt.rn.f32.s32 	%f344, %r534;
	cvt.rn.f32.s32 	%f345, %r543;
	mul.f32 	%f346, %f338, %f345;
	fma.rn.f32 	%f347, %f343, %f344, %f346;
	sub.f32 	%f348, %f342, %f341;
	cvt.rn.f32.s32 	%f349, %r538;
	cvt.rn.f32.s32 	%f350, %r546;
	mul.f32 	%f351, %f338, %f350;
	fma.rn.f32 	%f352, %f343, %f349, %f351;
	mul.f32 	%f353, %f341, %f352;
	fma.rn.f32 	%f496, %f348, %f347, %f353;
$L__BB1_94:
	setp.lt.s32 	%p127, %r56, 0;
	setp.eq.s32 	%p128, %r57, 1062207488;
	ld.global.u32 	%r547, [%rd36+4];
	cvt.rn.f32.s32 	%f354, %r547;
	sub.f32 	%f68, %f496, %f354;
	cvt.f64.f32 	%fd11, %f68;
	{
	.reg .b32 %temp; 
	mov.b64 	{%temp, %r144}, %fd11;
	}
	abs.f64 	%fd12, %fd11;
	{ // callseq 1, 0
	.param .b64 param0;
	st.param.f64 	[param0], %fd12;
	.param .b64 retval0;
	call.uni (retval0), 
	__internal_accurate_pow, 
	(
	param0
	);
	ld.param.f64 	%fd67, [retval0];
	} // callseq 1
	setp.lt.s32 	%p130, %r144, 0;
	neg.f64 	%fd69, %fd67;
	selp.f64 	%fd70, %fd69, %fd67, %p128;
	selp.f64 	%fd71, %fd70, %fd67, %p130;
	setp.eq.f32 	%p131, %f68, 0f00000000;
	selp.b32 	%r548, %r144, 0, %p128;
	or.b32  	%r549, %r548, 2146435072;
	selp.b32 	%r550, %r549, %r548, %p127;
	mov.b32 	%r551, 0;
	mov.b64 	%fd72, {%r551, %r550};
	selp.f64 	%fd107, %fd72, %fd71, %p131;
	add.f64 	%fd73, %fd11, 0d4000000000000000;
	{
	.reg .b32 %temp; 
	mov.b64 	{%temp, %r552}, %fd73;
	}
	and.b32  	%r553, %r552, 2146435072;
	setp.ne.s32 	%p132, %r553, 2146435072;
	@%p132 bra 	$L__BB1_99;
	setp.nan.f32 	%p133, %f68, %f68;
	@%p133 bra 	$L__BB1_98;
	setp.neu.f64 	%p134, %fd12, 0d7FF0000000000000;
	@%p134 bra 	$L__BB1_99;
	or.b32  	%r554, %r58, -2147483648;
	selp.b32 	%r555, %r554, %r58, %p2;
	selp.b32 	%r556, %r555, %r58, %p130;
	mov.b32 	%r557, 0;
	mov.b64 	%fd107, {%r557, %r556};
	bra.uni 	$L__BB1_99;
$L__BB1_98:
	mov.f64 	%fd74, 0d4000000000000000;
	add.rn.f64 	%fd107, %fd11, %fd74;
$L__BB1_99:
	setp.eq.f32 	%p136, %f68, 0f3F800000;
	selp.f64 	%fd75, 0d3FF0000000000000, %fd107, %p136;
	div.rn.f64 	%fd76, %fd75, %fd1;
	add.f64 	%fd17, %fd10, %fd76;
	mov.u32 	%r768, %r59;
	mov.f32 	%f497, %f32;
	@%p3 bra 	$L__BB1_105;
	mov.b64 	%rd309, 0;
	mov.b32 	%r765, 0;
$L__BB1_101:
	.pragma "nounroll";
	mul.wide.u32 	%rd225, %r765, 4;
	mov.u64 	%rd226, __cudart_i2opi_f;
	add.s64 	%rd227, %rd226, %rd225;
	ld.global.nc.u32 	%r559, [%rd227];
	mad.wide.u32 	%rd228, %r559, %r53, %rd309;
	shr.u64 	%rd309, %rd228, 32;
	add.s64 	%rd229, %rd2, %rd225;
	st.local.u32 	[%rd229], %rd228;
	add.s32 	%r765, %r765, 1;
	setp.ne.s32 	%p137, %r765, 6;
	@%p137 bra 	$L__BB1_101;
	setp.eq.s32 	%p138, %r54, 0;
	st.local.u32 	[%rd2+24], %rd309;
	ld.local.u32 	%r766, [%rd20+24];
	ld.local.u32 	%r767, [%rd20+20];
	@%p138 bra 	$L__BB1_104;
	shl.b32 	%r560, %r766, %r54;
	shr.u32 	%r561, %r767, %r55;
	add.s32 	%r766, %r561, %r560;
	shl.b32 	%r562, %r767, %r54;
	ld.local.u32 	%r563, [%rd20+16];
	shr.u32 	%r564, %r563, %r55;
	add.s32 	%r767, %r564, %r562;
$L__BB1_104:
	setp.lt.s32 	%p139, %r52, 0;
	shr.u32 	%r565, %r766, 30;
	shf.l.wrap.b32 	%r566, %r767, %r766, 2;
	shl.b32 	%r567, %r767, 2;
	shr.u32 	%r568, %r566, 31;
	add.s32 	%r569, %r568, %r565;
	neg.s32 	%r570, %r569;
	selp.b32 	%r768, %r570, %r569, %p139;
	xor.b32  	%r571, %r566, %r52;
	shr.s32 	%r572, %r566, 31;
	xor.b32  	%r573, %r572, %r566;
	xor.b32  	%r574, %r572, %r567;
	cvt.u64.u32 	%rd230, %r573;
	shl.b64 	%rd231, %rd230, 32;
	cvt.u64.u32 	%rd232, %r574;
	or.b64  	%rd233, %rd231, %rd232;
	cvt.rn.f64.s64 	%fd77, %rd233;
	mul.f64 	%fd78, %fd77, 0d3BF921FB54442D19;
	cvt.rn.f32.f64 	%f355, %fd78;
	neg.f32 	%f356, %f355;
	setp.lt.s32 	%p140, %r571, 0;
	selp.f32 	%f497, %f356, %f355, %p140;
$L__BB1_105:
	add.s32 	%r575, %r768, 1;
	mul.rn.f32 	%f357, %f497, %f497;
	and.b32  	%r576, %r768, 1;
	setp.eq.b32 	%p141, %r576, 1;
	selp.f32 	%f358, %f497, 0f3F800000, %p141;
	fma.rn.f32 	%f359, %f357, %f358, 0f00000000;
	fma.rn.f32 	%f360, %f357, 0f37CBAC00, 0fBAB607ED;
	selp.f32 	%f361, 0fB94D4153, %f360, %p141;
	selp.f32 	%f362, 0f3C0885E4, 0f3D2AAABB, %p141;
	fma.rn.f32 	%f363, %f361, %f357, %f362;
	selp.f32 	%f364, 0fBE2AAAA8, 0fBEFFFFFF, %p141;
	fma.rn.f32 	%f365, %f363, %f357, %f364;
	fma.rn.f32 	%f366, %f365, %f359, %f358;
	and.b32  	%r577, %r575, 2;
	setp.eq.s32 	%p142, %r577, 0;
	mov.f32 	%f367, 0f00000000;
	sub.f32 	%f368, %f367, %f366;
	selp.f32 	%f369, %f366, %f368, %p142;
	fma.rn.f32 	%f71, %f369, %f33, %f28;
	mov.u32 	%r772, %r59;
	mov.f32 	%f498, %f32;
	@%p3 bra 	$L__BB1_111;
	mov.b64 	%rd310, 0;
	mov.b32 	%r769, 0;
$L__BB1_107:
	.pragma "nounroll";
	mul.wide.u32 	%rd235, %r769, 4;
	mov.u64 	%rd236, __cudart_i2opi_f;
	add.s64 	%rd237, %rd236, %rd235;
	ld.global.nc.u32 	%r579, [%rd237];
	mad.wide.u32 	%rd238, %r579, %r53, %rd310;
	shr.u64 	%rd310, %rd238, 32;
	add.s64 	%rd239, %rd5, %rd235;
	st.local.u32 	[%rd239], %rd238;
	add.s32 	%r769, %r769, 1;
	setp.ne.s32 	%p143, %r769, 6;
	@%p143 bra 	$L__BB1_107;
	setp.eq.s32 	%p144, %r54, 0;
	st.local.u32 	[%rd5+24], %rd310;
	ld.local.u32 	%r770, [%rd21+24];
	ld.local.u32 	%r771, [%rd21+20];
	@%p144 bra 	$L__BB1_110;
	shl.b32 	%r580, %r770, %r54;
	shr.u32 	%r581, %r771, %r55;
	add.s32 	%r770, %r581, %r580;
	shl.b32 	%r582, %r771, %r54;
	ld.local.u32 	%r583, [%rd21+16];
	shr.u32 	%r584, %r583, %r55;
	add.s32 	%r771, %r584, %r582;
$L__BB1_110:
	setp.lt.s32 	%p145, %r52, 0;
	shr.u32 	%r585, %r770, 30;
	shf.l.wrap.b32 	%r586, %r771, %r770, 2;
	shl.b32 	%r587, %r771, 2;
	shr.u32 	%r588, %r586, 31;
	add.s32 	%r589, %r588, %r585;
	neg.s32 	%r590, %r589;
	selp.b32 	%r772, %r590, %r589, %p145;
	xor.b32  	%r591, %r586, %r52;
	shr.s32 	%r592, %r586, 31;
	xor.b32  	%r593, %r592, %r586;
	xor.b32  	%r594, %r592, %r587;
	cvt.u64.u32 	%rd240, %r593;
	shl.b64 	%rd241, %rd240, 32;
	cvt.u64.u32 	%rd242, %r594;
	or.b64  	%rd243, %rd241, %rd242;
	cvt.rn.f64.s64 	%fd79, %rd243;
	mul.f64 	%fd80, %fd79, 0d3BF921FB54442D19;
	cvt.rn.f32.f64 	%f370, %fd80;
	neg.f32 	%f371, %f370;
	setp.lt.s32 	%p146, %r591, 0;
	selp.f32 	%f498, %f371, %f370, %p146;
$L__BB1_111:
	mul.rn.f32 	%f372, %f498, %f498;
	and.b32  	%r595, %r772, 1;
	setp.eq.b32 	%p147, %r595, 1;
	selp.f32 	%f373, 0f3F800000, %f498, %p147;
	fma.rn.f32 	%f374, %f372, %f373, 0f00000000;
	fma.rn.f32 	%f375, %f372, 0f37CBAC00, 0fBAB607ED;
	selp.f32 	%f376, %f375, 0fB94D4153, %p147;
	selp.f32 	%f377, 0f3D2AAABB, 0f3C0885E4, %p147;
	fma.rn.f32 	%f378, %f376, %f372, %f377;
	selp.f32 	%f379, 0fBEFFFFFF, 0fBE2AAAA8, %p147;
	fma.rn.f32 	%f380, %f378, %f372, %f379;
	fma.rn.f32 	%f381, %f380, %f374, %f373;
	and.b32  	%r596, %r772, 2;
	setp.eq.s32 	%p148, %r596, 0;
	mov.f32 	%f382, 0f00000000;
	sub.f32 	%f383, %f382, %f381;
	selp.f32 	%f384, %f381, %f383, %p148;
	mul.f32 	%f385, %f384, %f34;
	sub.f32 	%f74, %f71, %f385;
	mov.u32 	%r776, %r59;
	mov.f32 	%f499, %f32;
	@%p3 bra 	$L__BB1_117;
	mov.b64 	%rd311, 0;
	mov.b32 	%r773, 0;
$L__BB1_113:
	.pragma "nounroll";
	mul.wide.u32 	%rd245, %r773, 4;
	mov.u64 	%rd246, __cudart_i2opi_f;
	add.s64 	%rd247, %rd246, %rd245;
	ld.global.nc.u32 	%r598, [%rd247];
	mad.wide.u32 	%rd248, %r598, %r53, %rd311;
	shr.u64 	%rd311, %rd248, 32;
	add.s64 	%rd249, %rd4, %rd245;
	st.local.u32 	[%rd249], %rd248;
	add.s32 	%r773, %r773, 1;
	setp.ne.s32 	%p149, %r773, 6;
	@%p149 bra 	$L__BB1_113;
	setp.eq.s32 	%p150, %r54, 0;
	st.local.u32 	[%rd4+24], %rd311;
	ld.local.u32 	%r774, [%rd22+24];
	ld.local.u32 	%r775, [%rd22+20];
	@%p150 bra 	$L__BB1_116;
	shl.b32 	%r599, %r774, %r54;
	shr.u32 	%r600, %r775, %r55;
	add.s32 	%r774, %r600, %r599;
	shl.b32 	%r601, %r775, %r54;
	ld.local.u32 	%r602, [%rd22+16];
	shr.u32 	%r603, %r602, %r55;
	add.s32 	%r775, %r603, %r601;
$L__BB1_116:
	setp.lt.s32 	%p151, %r52, 0;
	shr.u32 	%r604, %r774, 30;
	shf.l.wrap.b32 	%r605, %r775, %r774, 2;
	shl.b32 	%r606, %r775, 2;
	shr.u32 	%r607, %r605, 31;
	add.s32 	%r608, %r607, %r604;
	neg.s32 	%r609, %r608;
	selp.b32 	%r776, %r609, %r608, %p151;
	xor.b32  	%r610, %r605, %r52;
	shr.s32 	%r611, %r605, 31;
	xor.b32  	%r612, %r611, %r605;
	xor.b32  	%r613, %r611, %r606;
	cvt.u64.u32 	%rd250, %r612;
	shl.b64 	%rd251, %rd250, 32;
	cvt.u64.u32 	%rd252, %r613;
	or.b64  	%rd253, %rd251, %rd252;
	cvt.rn.f64.s64 	%fd81, %rd253;
	mul.f64 	%fd82, %fd81, 0d3BF921FB54442D19;
	cvt.rn.f32.f64 	%f386, %fd82;
	neg.f32 	%f387, %f386;
	setp.lt.s32 	%p152, %r610, 0;
	selp.f32 	%f499, %f387, %f386, %p152;
$L__BB1_117:
	mul.rn.f32 	%f388, %f499, %f499;
	and.b32  	%r614, %r776, 1;
	setp.eq.b32 	%p153, %r614, 1;
	selp.f32 	%f389, 0f3F800000, %f499, %p153;
	fma.rn.f32 	%f390, %f388, %f389, 0f00000000;
	fma.rn.f32 	%f391, %f388, 0f37CBAC00, 0fBAB607ED;
	selp.f32 	%f392, %f391, 0fB94D4153, %p153;
	selp.f32 	%f393, 0f3D2AAABB, 0f3C0885E4, %p153;
	fma.rn.f32 	%f394, %f392, %f388, %f393;
	selp.f32 	%f395, 0fBEFFFFFF, 0fBE2AAAA8, %p153;
	fma.rn.f32 	%f396, %f394, %f388, %f395;
	fma.rn.f32 	%f397, %f396, %f390, %f389;
	and.b32  	%r615, %r776, 2;
	setp.eq.s32 	%p154, %r615, 0;
	mov.f32 	%f398, 0f00000000;
	sub.f32 	%f399, %f398, %f397;
	selp.f32 	%f400, %f397, %f399, %p154;
	fma.rn.f32 	%f77, %f400, %f33, %f29;
	mov.u32 	%r780, %r59;
	mov.f32 	%f500, %f32;
	@%p3 bra 	$L__BB1_123;
	mov.b64 	%rd312, 0;
	mov.b32 	%r777, 0;
$L__BB1_119:
	.pragma "nounroll";
	mul.wide.u32 	%rd255, %r777, 4;
	mov.u64 	%rd256, __cudart_i2opi_f;
	add.s64 	%rd257, %rd256, %rd255;
	ld.global.nc.u32 	%r617, [%rd257];
	mad.wide.u32 	%rd258, %r617, %r53, %rd312;
	shr.u64 	%rd312, %rd258, 32;
	add.s64 	%rd259, %rd3, %rd255;
	st.local.u32 	[%rd259], %rd258;
	add.s32 	%r777, %r777, 1;
	setp.ne.s32 	%p155, %r777, 6;
	@%p155 bra 	$L__BB1_119;
	setp.eq.s32 	%p156, %r54, 0;
	st.local.u32 	[%rd3+24], %rd312;
	ld.local.u32 	%r778, [%rd23+24];
	ld.local.u32 	%r779, [%rd23+20];
	@%p156 bra 	$L__BB1_122;
	shl.b32 	%r618, %r778, %r54;
	shr.u32 	%r619, %r779, %r55;
	add.s32 	%r778, %r619, %r618;
	shl.b32 	%r620, %r779, %r54;
	ld.local.u32 	%r621, [%rd23+16];
	shr.u32 	%r622, %r621, %r55;
	add.s32 	%r779, %r622, %r620;
$L__BB1_122:
	setp.lt.s32 	%p157, %r52, 0;
	shr.u32 	%r623, %r778, 30;
	shf.l.wrap.b32 	%r624, %r779, %r778, 2;
	shl.b32 	%r625, %r779, 2;
	shr.u32 	%r626, %r624, 31;
	add.s32 	%r627, %r626, %r623;
	neg.s32 	%r628, %r627;
	selp.b32 	%r780, %r628, %r627, %p157;
	xor.b32  	%r629, %r624, %r52;
	shr.s32 	%r630, %r624, 31;
	xor.b32  	%r631, %r630, %r624;
	xor.b32  	%r632, %r630, %r625;
	cvt.u64.u32 	%rd260, %r631;
	shl.b64 	%rd261, %rd260, 32;
	cvt.u64.u32 	%rd262, %r632;
	or.b64  	%rd263, %rd261, %rd262;
	cvt.rn.f64.s64 	%fd83, %rd263;
	mul.f64 	%fd84, %fd83, 0d3BF921FB54442D19;
	cvt.rn.f32.f64 	%f401, %fd84;
	neg.f32 	%f402, %f401;
	setp.lt.s32 	%p158, %r629, 0;
	selp.f32 	%f500, %f402, %f401, %p158;
$L__BB1_123:
	add.s32 	%r633, %r780, 1;
	mul.rn.f32 	%f404, %f500, %f500;
	and.b32  	%r634, %r780, 1;
	setp.eq.b32 	%p159, %r634, 1;
	selp.f32 	%f405, %f500, 0f3F800000, %p159;
	fma.rn.f32 	%f406, %f404, %f405, 0f00000000;
	fma.rn.f32 	%f407, %f404, 0f37CBAC00, 0fBAB607ED;
	selp.f32 	%f408, 0fB94D4153, %f407, %p159;
	selp.f32 	%f409, 0f3C0885E4, 0f3D2AAABB, %p159;
	fma.rn.f32 	%f410, %f408, %f404, %f409;
	selp.f32 	%f411, 0fBE2AAAA8, 0fBEFFFFFF, %p159;
	fma.rn.f32 	%f412, %f410, %f404, %f411;
	fma.rn.f32 	%f413, %f412, %f406, %f405;
	and.b32  	%r635, %r633, 2;
	setp.eq.s32 	%p160, %r635, 0;
	mov.f32 	%f501, 0f00000000;
	sub.f32 	%f414, %f501, %f413;
	selp.f32 	%f415, %f413, %f414, %p160;
	fma.rn.f32 	%f80, %f415, %f34, %f77;
	setp.geu.f32 	%p161, %f74, 0f00000000;
	cvt.rpi.f32.f32 	%f81, %f74;
	setp.ltu.f32 	%p162, %f81, %f30;
	and.pred  	%p163, %p161, %p162;
	setp.geu.f32 	%p164, %f80, 0f00000000;
	cvt.rpi.f32.f32 	%f82, %f80;
	setp.ltu.f32 	%p165, %f82, %f31;
	and.pred  	%p166, %p164, %p165;
	and.pred  	%p168, %p163, %p166;
	not.pred 	%p169, %p168;
	@%p169 bra 	$L__BB1_125;
	cvt.rmi.f32.f32 	%f416, %f74;
	cvt.rzi.s32.f32 	%r636, %f416;
	cvt.rn.f32.s32 	%f417, %r636;
	sub.f32 	%f418, %f74, %f417;
	cvt.rmi.f32.f32 	%f419, %f80;
	cvt.rzi.s32.f32 	%r637, %f419;
	cvt.rn.f32.s32 	%f420, %r637;
	sub.f32 	%f421, %f80, %f420;
	mul.lo.s32 	%r638, %r636, %r217;
	add.s32 	%r639, %r637, %r638;
	shl.b32 	%r640, %r639, 2;
	mul.wide.s32 	%rd264, %r640, 4;
	add.s64 	%rd265, %rd1, %rd264;
	ld.global.u32 	%r641, [%rd265+8];
	cvt.rzi.s32.f32 	%r642, %f82;
	add.s32 	%r643, %r642, %r638;
	shl.b32 	%r644, %r643, 2;
	mul.wide.s32 	%rd266, %r644, 4;
	add.s64 	%rd267, %rd1, %rd266;
	ld.global.u32 	%r645, [%rd267+8];
	cvt.rzi.s32.f32 	%r646, %f81;
	mul.lo.s32 	%r647, %r646, %r217;
	add.s32 	%r648, %r637, %r647;
	shl.b32 	%r649, %r648, 2;
	mul.wide.s32 	%rd268, %r649, 4;
	add.s64 	%rd269, %rd1, %rd268;
	ld.global.u32 	%r650, [%rd269+8];
	add.s32 	%r651, %r642, %r647;
	shl.b32 	%r652, %r651, 2;
	mul.wide.s32 	%rd270, %r652, 4;
	add.s64 	%rd271, %rd1, %rd270;
	ld.global.u32 	%r653, [%rd271+8];
	mov.f32 	%f422, 0f3F800000;
	sub.f32 	%f423, %f422, %f418;
	cvt.rn.f32.s32 	%f424, %r641;
	cvt.rn.f32.s32 	%f425, %r650;
	mul.f32 	%f426, %f418, %f425;
	fma.rn.f32 	%f427, %f423, %f424, %f426;
	sub.f32 	%f428, %f422, %f421;
	cvt.rn.f32.s32 	%f429, %r645;
	cvt.rn.f32.s32 	%f430, %r653;
	mul.f32 	%f431, %f418, %f430;
	fma.rn.f32 	%f432, %f423, %f429, %f431;
	mul.f32 	%f433, %f421, %f432;
	fma.rn.f32 	%f501, %f428, %f427, %f433;
$L__BB1_125:
	setp.lt.s32 	%p170, %r56, 0;
	setp.eq.s32 	%p171, %r57, 1062207488;
	ld.global.u32 	%r654, [%rd36+8];
	cvt.rn.f32.s32 	%f434, %r654;
	sub.f32 	%f85, %f501, %f434;
	cvt.f64.f32 	%fd18, %f85;
	{
	.reg .b32 %temp; 
	mov.b64 	{%temp, %r185}, %fd18;
	}
	abs.f64 	%fd19, %fd18;
	{ // callseq 2, 0
	.param .b64 param0;
	st.param.f64 	[param0], %fd19;
	.param .b64 retval0;
	call.uni (retval0), 
	__internal_accurate_pow, 
	(
	param0
	);
	ld.param.f64 	%fd85, [retval0];
	} // callseq 2
	setp.lt.s32 	%p173, %r185, 0;
	neg.f64 	%fd87, %fd85;
	selp.f64 	%fd88, %fd87, %fd85, %p171;
	selp.f64 	%fd89, %fd88, %fd85, %p173;
	setp.eq.f32 	%p174, %f85, 0f00000000;
	selp.b32 	%r655, %r185, 0, %p171;
	or.b32  	%r656, %r655, 2146435072;
	selp.b32 	%r657, %r656, %r655, %p170;
	mov.b32 	%r658, 0;
	mov.b64 	%fd90, {%r658, %r657};
	selp.f64 	%fd108, %fd90, %fd89, %p174;
	add.f64 	%fd91, %fd18, 0d4000000000000000;
	{
	.reg .b32 %temp; 
	mov.b64 	{%temp, %r659}, %fd91;
	}
	and.b32  	%r660, %r659, 2146435072;
	setp.ne.s32 	%p175, %r660, 2146435072;
	@%p175 bra 	$L__BB1_130;
	setp.nan.f32 	%p176, %f85, %f85;
	@%p176 bra 	$L__BB1_129;
	setp.neu.f64 	%p177, %fd19, 0d7FF0000000000000;
	@%p177 bra 	$L__BB1_130;
	or.b32  	%r661, %r58, -2147483648;
	selp.b32 	%r662, %r661, %r58, %p2;
	selp.b32 	%r663, %r662, %r58, %p173;
	mov.b32 	%r664, 0;
	mov.b64 	%fd108, {%r664, %r663};
	bra.uni 	$L__BB1_130;
$L__BB1_129:
	mov.f64 	%fd92, 0d4000000000000000;
	add.rn.f64 	%fd108, %fd18, %fd92;
$L__BB1_130:
	setp.eq.f32 	%p179, %f85, 0f3F800000;
	selp.f64 	%fd93, 0d3FF0000000000000, %fd108, %p179;
	div.rn.f64 	%fd94, %fd93, %fd1;
	add.f64 	%fd105, %fd17, %fd94;
	add.s32 	%r732, %r732, 1;
	setp.ne.s32 	%p180, %r732, %r219;
	@%p180 bra 	$L__BB1_37;
	add.s32 	%r731, %r731, 1;
	setp.ne.s32 	%p181, %r731, %r218;
	@%p181 bra 	$L__BB1_36;
$L__BB1_132:
	ld.param.f64 	%fd102, [_Z12checkGeneralPiS_iiiiiddfS__param_7];
	sqrt.rn.f64 	%fd95, %fd105;
	setp.gtu.f64 	%p182, %fd95, %fd102;
	@%p182 bra 	$L__BB1_150;
	mul.f32 	%f435, %f94, 0f3F22F983;
	cvt.rni.s32.f32 	%r788, %f435;
	cvt.rn.f32.s32 	%f436, %r788;
	fma.rn.f32 	%f437, %f436, 0fBFC90FDA, %f94;
	fma.rn.f32 	%f438, %f436, 0fB3A22168, %f437;
	fma.rn.f32 	%f503, %f436, 0fA7C234C5, %f438;
	abs.f32 	%f87, %f94;
	setp.ltu.f32 	%p183, %f87, 0f47CE4780;
	mov.u32 	%r784, %r788;
	mov.f32 	%f502, %f503;
	@%p183 bra 	$L__BB1_141;
	setp.neu.f32 	%p184, %f87, 0f7F800000;
	@%p184 bra 	$L__BB1_136;
	mov.f32 	%f441, 0f00000000;
	mul.rn.f32 	%f502, %f94, %f441;
	mov.b32 	%r784, 0;
	bra.uni 	$L__BB1_141;
$L__BB1_136:
	mov.b32 	%r189, %f94;
	shl.b32 	%r666, %r189, 8;
	or.b32  	%r190, %r666, -2147483648;
	mov.b64 	%rd315, 0;
	mov.b32 	%r781, 0;
	mov.u64 	%rd313, __cudart_i2opi_f;
	mov.u64 	%rd314, %rd2;
$L__BB1_137:
	.pragma "nounroll";
	ld.global.nc.u32 	%r667, [%rd313];
	mad.wide.u32 	%rd274, %r667, %r190, %rd315;
	shr.u64 	%rd315, %rd274, 32;
	st.local.u32 	[%rd314], %rd274;
	add.s32 	%r781, %r781, 1;
	add.s64 	%rd314, %rd314, 4;
	add.s64 	%rd313, %rd313, 4;
	setp.ne.s32 	%p185, %r781, 6;
	@%p185 bra 	$L__BB1_137;
	shr.u32 	%r668, %r189, 23;
	st.local.u32 	[%rd2+24], %rd315;
	and.b32  	%r193, %r668, 31;
	and.b32  	%r669, %r668, 224;
	add.s32 	%r670, %r669, -128;
	shr.u32 	%r671, %r670, 5;
	mul.wide.u32 	%rd275, %r671, 4;
	sub.s64 	%rd59, %rd2, %rd275;
	ld.local.u32 	%r782, [%rd59+24];
	ld.local.u32 	%r783, [%rd59+20];
	setp.eq.s32 	%p186, %r193, 0;
	@%p186 bra 	$L__BB1_140;
	shf.l.wrap.b32 	%r782, %r783, %r782, %r193;
	ld.local.u32 	%r672, [%rd59+16];
	shf.l.wrap.b32 	%r783, %r672, %r783, %r193;
$L__BB1_140:
	shr.u32 	%r673, %r782, 30;
	shf.l.wrap.b32 	%r674, %r783, %r782, 2;
	shl.b32 	%r675, %r783, 2;
	shr.u32 	%r676, %r674, 31;
	add.s32 	%r677, %r676, %r673;
	neg.s32 	%r678, %r677;
	setp.lt.s32 	%p187, %r189, 0;
	selp.b32 	%r784, %r678, %r677, %p187;
	xor.b32  	%r679, %r674, %r189;
	shr.s32 	%r680, %r674, 31;
	xor.b32  	%r681, %r680, %r674;
	xor.b32  	%r682, %r680, %r675;
	cvt.u64.u32 	%rd276, %r681;
	shl.b64 	%rd277, %rd276, 32;
	cvt.u64.u32 	%rd278, %r682;
	or.b64  	%rd279, %rd277, %rd278;
	cvt.rn.f64.s64 	%fd96, %rd279;
	mul.f64 	%fd97, %fd96, 0d3BF921FB54442D19;
	cvt.rn.f32.f64 	%f439, %fd97;
	neg.f32 	%f440, %f439;
	setp.lt.s32 	%p188, %r679, 0;
	selp.f32 	%f502, %f440, %f439, %p188;
$L__BB1_141:
	setp.ltu.f32 	%p189, %f87, 0f47CE4780;
	add.s32 	%r684, %r784, 1;
	mul.rn.f32 	%f442, %f502, %f502;
	and.b32  	%r685, %r784, 1;
	setp.eq.b32 	%p190, %r685, 1;
	selp.f32 	%f443, %f502, 0f3F800000, %p190;
	fma.rn.f32 	%f444, %f442, %f443, 0f00000000;
	fma.rn.f32 	%f445, %f442, 0f37CBAC00, 0fBAB607ED;
	selp.f32 	%f446, 0fB94D4153, %f445, %p190;
	selp.f32 	%f447, 0f3C0885E4, 0f3D2AAABB, %p190;
	fma.rn.f32 	%f448, %f446, %f442, %f447;
	selp.f32 	%f449, 0fBE2AAAA8, 0fBEFFFFFF, %p190;
	fma.rn.f32 	%f450, %f448, %f442, %f449;
	fma.rn.f32 	%f451, %f450, %f444, %f443;
	and.b32  	%r686, %r684, 2;
	setp.eq.s32 	%p191, %r686, 0;
	mov.f32 	%f452, 0f00000000;
	sub.f32 	%f453, %f452, %f451;
	selp.f32 	%f454, %f451, %f453, %p191;
	cvt.rn.f32.s32 	%f455, %r218;
	cvt.rn.f32.s32 	%f456, %r1;
	fma.rn.f32 	%f457, %f454, %f455, %f456;
	cvt.rni.s64.f32 	%rd280, %f457;
	cvt.u32.u64 	%r687, %rd280;
	sub.s32 	%r202, %r216, %r687;
	@%p189 bra 	$L__BB1_149;
	setp.neu.f32 	%p192, %f87, 0f7F800000;
	@%p192 bra 	$L__BB1_144;
	mov.f32 	%f460, 0f00000000;
	mul.rn.f32 	%f503, %f94, %f460;
	mov.b32 	%r788, 0;
	bra.uni 	$L__BB1_149;
$L__BB1_144:
	mov.b32 	%r203, %f94;
	shl.b32 	%r689, %r203, 8;
	or.b32  	%r204, %r689, -2147483648;
	mov.b64 	%rd318, 0;
	mov.b32 	%r785, 0;
	mov.u64 	%rd316, __cudart_i2opi_f;
	mov.u64 	%rd317, %rd2;
$L__BB1_145:
	.pragma "nounroll";
	ld.global.nc.u32 	%r690, [%rd316];
	mad.wide.u32 	%rd283, %r690, %r204, %rd318;
	shr.u64 	%rd318, %rd283, 32;
	st.local.u32 	[%rd317], %rd283;
	add.s32 	%r785, %r785, 1;
	add.s64 	%rd317, %rd317, 4;
	add.s64 	%rd316, %rd316, 4;
	setp.ne.s32 	%p193, %r785, 6;
	@%p193 bra 	$L__BB1_145;
	shr.u32 	%r691, %r203, 23;
	st.local.u32 	[%rd2+24], %rd318;
	and.b32  	%r207, %r691, 31;
	and.b32  	%r692, %r691, 224;
	add.s32 	%r693, %r692, -128;
	shr.u32 	%r694, %r693, 5;
	mul.wide.u32 	%rd284, %r694, 4;
	sub.s64 	%rd66, %rd2, %rd284;
	ld.local.u32 	%r786, [%rd66+24];
	ld.local.u32 	%r787, [%rd66+20];
	setp.eq.s32 	%p194, %r207, 0;
	@%p194 bra 	$L__BB1_148;
	shf.l.wrap.b32 	%r786, %r787, %r786, %r207;
	ld.local.u32 	%r695, [%rd66+16];
	shf.l.wrap.b32 	%r787, %r695, %r787, %r207;
$L__BB1_148:
	shr.u32 	%r696, %r786, 30;
	shf.l.wrap.b32 	%r697, %r787, %r786, 2;
	shl.b32 	%r698, %r787, 2;
	shr.u32 	%r699, %r697, 31;
	add.s32 	%r700, %r699, %r696;
	neg.s32 	%r701, %r700;
	setp.lt.s32 	%p195, %r203, 0;
	selp.b32 	%r788, %r701, %r700, %p195;
	xor.b32  	%r702, %r697, %r203;
	shr.s32 	%r703, %r697, 31;
	xor.b32  	%r704, %r703, %r697;
	xor.b32  	%r705, %r703, %r698;
	cvt.u64.u32 	%rd285, %r704;
	shl.b64 	%rd286, %rd285, 32;
	cvt.u64.u32 	%rd287, %r705;
	or.b64  	%rd288, %rd286, %rd287;
	cvt.rn.f64.s64 	%fd98, %rd288;
	mul.f64 	%fd99, %fd98, 0d3BF921FB54442D19;
	cvt.rn.f32.f64 	%f458, %fd99;
	neg.f32 	%f459, %f458;
	setp.lt.s32 	%p196, %r702, 0;
	selp.f32 	%f503, %f459, %f458, %p196;
$L__BB1_149:
	add.u64 	%rd289, %SP, 32;
	add.u64 	%rd290, %SPL, 32;
	mul.rn.f32 	%f461, %f503, %f503;
	and.b32  	%r707, %r788, 1;
	setp.eq.b32 	%p197, %r707, 1;
	selp.f32 	%f462, 0f3F800000, %f503, %p197;
	fma.rn.f32 	%f463, %f461, %f462, 0f00000000;
	fma.rn.f32 	%f464, %f461, 0f37CBAC00, 0fBAB607ED;
	selp.f32 	%f465, %f464, 0fB94D4153, %p197;
	selp.f32 	%f466, 0f3D2AAABB, 0f3C0885E4, %p197;
	fma.rn.f32 	%f467, %f465, %f461, %f466;
	selp.f32 	%f468, 0fBEFFFFFF, 0fBE2AAAA8, %p197;
	fma.rn.f32 	%f469, %f467, %f461, %f468;
	fma.rn.f32 	%f470, %f469, %f463, %f462;
	and.b32  	%r708, %r788, 2;
	setp.eq.s32 	%p198, %r708, 0;
	mov.f32 	%f471, 0f00000000;
	sub.f32 	%f472, %f471, %f470;
	selp.f32 	%f473, %f470, %f472, %p198;
	cvt.rn.f32.s32 	%f474, %r219;
	cvt.rn.f32.s32 	%f475, %r2;
	fma.rn.f32 	%f476, %f473, %f474, %f475;
	cvt.rni.s64.f32 	%rd291, %f476;
	cvt.u32.u64 	%r709, %rd291;
	mul.f32 	%f477, %f94, 0f43340000;
	cvt.f64.f32 	%fd100, %f477;
	div.rn.f64 	%fd101, %fd100, 0d400921FB54442D18;
	cvt.rzi.s32.f64 	%r710, %fd101;
	st.local.v2.u32 	[%rd290], {%r202, %r709};
	st.local.u32 	[%rd290+8], %r710;
	mov.u64 	%rd292, $str;
	cvta.global.u64 	%rd293, %rd292;
	{ // callseq 3, 0
	.param .b64 param0;
	st.param.b64 	[param0], %rd293;
	.param .b64 param1;
	st.param.b64 	[param1], %rd289;
	.param .b32 retval0;
	call.uni (retval0), 
	vprintf, 
	(
	param0, 
	param1
	);
	ld.param.b32 	%r711, [retval0];
	} // callseq 3
$L__BB1_150:
	ret;

}
.func  (.param .b64 func_retval0) __internal_accurate_pow(
	.param .b64 __internal_accurate_pow_param_0
)
{
	.reg .pred 	%p<8>;
	.reg .b32 	%r<49>;
	.reg .b32 	%f<3>;
	.reg .b64 	%fd<109>;

	ld.param.f64 	%fd10, [__internal_accurate_pow_param_0];
	{
	.reg .b32 %temp; 
	mov.b64 	{%temp, %r46}, %fd10;
	}
	{
	.reg .b32 %temp; 
	mov.b64 	{%r45, %temp}, %fd10;
	}
	shr.u32 	%r47, %r46, 20;
	setp.gt.u32 	%p1, %r46, 1048575;
	@%p1 bra 	$L__BB2_2;
	mul.f64 	%fd11, %fd10, 0d4350000000000000;
	{
	.reg .b32 %temp; 
	mov.b64 	{%temp, %r46}, %fd11;
	}
	{
	.reg .b32 %temp; 
	mov.b64 	{%r45, %temp}, %fd11;
	}
	shr.u32 	%r16, %r46, 20;
	add.s32 	%r47, %r16, -54;
$L__BB2_2:
	add.s32 	%r48, %r47, -1023;
	and.b32  	%r17, %r46, -2146435073;
	or.b32  	%r18, %r17, 1072693248;
	mov.b64 	%fd107, {%r45, %r18};
	setp.lt.u32 	%p2, %r18, 1073127583;
	@%p2 bra 	$L__BB2_4;
	{
	.reg .b32 %temp; 
	mov.b64 	{%r19, %temp}, %fd107;
	}
	{
	.reg .b32 %temp; 
	mov.b64 	{%temp, %r20}, %fd107;
	}
	add.s32 	%r21, %r20, -1048576;
	mov.b64 	%fd107, {%r19, %r21};
	add.s32 	%r48, %r47, -1022;
$L__BB2_4:
	add.f64 	%fd12, %fd107, 0dBFF0000000000000;
	add.f64 	%fd13, %fd107, 0d3FF0000000000000;
	rcp.approx.ftz.f64 	%fd14, %fd13;
	neg.f64 	%fd15, %fd13;
	fma.rn.f64 	%fd16, %fd15, %fd14, 0d3FF0000000000000;
	fma.rn.f64 	%fd17, %fd16, %fd16, %fd16;
	fma.rn.f64 	%fd18, %fd17, %fd14, %fd14;
	mul.f64 	%fd19, %fd12, %fd18;
	fma.rn.f64 	%fd20, %fd12, %fd18, %fd19;
	mul.f64 	%fd21, %fd20, %fd20;
	fma.rn.f64 	%fd22, %fd21, 0d3EB0F5FF7D2CAFE2, 0d3ED0F5D241AD3B5A;
	fma.rn.f64 	%fd23, %fd22, %fd21, 0d3EF3B20A75488A3F;
	fma.rn.f64 	%fd24, %fd23, %fd21, 0d3F1745CDE4FAECD5;
	fma.rn.f64 	%fd25, %fd24, %fd21, 0d3F3C71C7258A578B;
	fma.rn.f64 	%fd26, %fd25, %fd21, 0d3F6249249242B910;
	fma.rn.f64 	%fd27, %fd26, %fd21, 0d3F89999999999DFB;
	sub.f64 	%fd28, %fd12, %fd20;
	add.f64 	%fd29, %fd28, %fd28;
	neg.f64 	%fd30, %fd20;
	fma.rn.f64 	%fd31, %fd30, %fd12, %fd29;
	mul.f64 	%fd32, %fd18, %fd31;
	fma.rn.f64 	%fd33, %fd21, %fd27, 0d3FB5555555555555;
	mov.f64 	%fd34, 0d3FB5555555555555;
	sub.f64 	%fd35, %fd34, %fd33;
	fma.rn.f64 	%fd36, %fd21, %fd27, %fd35;
	add.f64 	%fd37, %fd36, 0dBC46A4CB00B9E7B0;
	add.f64 	%fd38, %fd33, %fd37;
	sub.f64 	%fd39, %fd33, %fd38;
	add.f64 	%fd40, %fd37, %fd39;
	mul.rn.f64 	%fd41, %fd20, %fd20;
	neg.f64 	%fd42, %fd41;
	fma.rn.f64 	%fd43, %fd20, %fd20, %fd42;
	{
	.reg .b32 %temp; 
	mov.b64 	{%r22, %temp}, %fd32;
	}
	{
	.reg .b32 %temp; 
	mov.b64 	{%temp, %r23}, %fd32;
	}
	add.s32 	%r24, %r23, 1048576;
	mov.b64 	%fd44, {%r22, %r24};
	fma.rn.f64 	%fd45, %fd20, %fd44, %fd43;
	mul.rn.f64 	%fd46, %fd41, %fd20;
	neg.f64 	%fd47, %fd46;
	fma.rn.f64 	%fd48, %fd41, %fd20, %fd47;
	fma.rn.f64 	%fd49, %fd41, %fd32, %fd48;
	fma.rn.f64 	%fd50, %fd45, %fd20, %fd49;
	mul.rn.f64 	%fd51, %fd38, %fd46;
	neg.f64 	%fd52, %fd51;
	fma.rn.f64 	%fd53, %fd38, %fd46, %fd52;
	fma.rn.f64 	%fd54, %fd38, %fd50, %fd53;
	fma.rn.f64 	%fd55, %fd40, %fd46, %fd54;
	add.f64 	%fd56, %fd51, %fd55;
	sub.f64 	%fd57, %fd51, %fd56;
	add.f64 	%fd58, %fd55, %fd57;
	add.f64 	%fd59, %fd20, %fd56;
	sub.f64 	%fd60, %fd20, %fd59;
	add.f64 	%fd61, %fd56, %fd60;
	add.f64 	%fd62, %fd58, %fd61;
	add.f64 	%fd63, %fd32, %fd62;
	add.f64 	%fd64, %fd59, %fd63;
	sub.f64 	%fd65, %fd59, %fd64;
	add.f64 	%fd66, %fd63, %fd65;
	xor.b32  	%r25, %r48, -2147483648;
	mov.b32 	%r26, 1127219200;
	mov.b64 	%fd67, {%r25, %r26};
	mov.b32 	%r27, -2147483648;
	mov.b64 	%fd68, {%r27, %r26};
	sub.f64 	%fd69, %fd67, %fd68;
	fma.rn.f64 	%fd70, %fd69, 0d3FE62E42FEFA39EF, %fd64;
	fma.rn.f64 	%fd71, %fd69, 0dBFE62E42FEFA39EF, %fd70;
	sub.f64 	%fd72, %fd71, %fd64;
	sub.f64 	%fd73, %fd66, %fd72;
	fma.rn.f64 	%fd74, %fd69, 0d3C7ABC9E3B39803F, %fd73;
	add.f64 	%fd75, %fd70, %fd74;
	sub.f64 	%fd76, %fd70, %fd75;
	add.f64 	%fd77, %fd74, %fd76;
	mov.f64 	%fd78, 0d4000000000000000;
	{
	.reg .b32 %temp; 
	mov.b64 	{%temp, %r28}, %fd78;
	}
	{
	.reg .b32 %temp; 
	mov.b64 	{%r29, %temp}, %fd78;
	}
	shl.b32 	%r30, %r28, 1;
	setp.gt.u32 	%p3, %r30, -33554433;
	and.b32  	%r31, %r28, -15728641;
	selp.b32 	%r32, %r31, %r28, %p3;
	mov.b64 	%fd79, {%r29, %r32};
	mul.rn.f64 	%fd80, %fd75, %fd79;
	neg.f64 	%fd81, %fd80;
	fma.rn.f64 	%fd82, %fd75, %fd79, %fd81;
	fma.rn.f64 	%fd83, %fd77, %fd79, %fd82;
	add.f64 	%fd4, %fd80, %fd83;
	sub.f64 	%fd84, %fd80, %fd4;
	add.f64 	%fd5, %fd83, %fd84;
	fma.rn.f64 	%fd85, %fd4, 0d3FF71547652B82FE, 0d4338000000000000;
	{
	.reg .b32 %temp; 
	mov.b64 	{%r13, %temp}, %fd85;
	}
	mov.f64 	%fd86, 0dC338000000000000;
	add.rn.f64 	%fd87, %fd85, %fd86;
	fma.rn.f64 	%fd88, %fd87, 0dBFE62E42FEFA39EF, %fd4;
	fma.rn.f64 	%fd89, %fd87, 0dBC7ABC9E3B39803F, %fd88;
	fma.rn.f64 	%fd90, %fd89, 0d3E5ADE1569CE2BDF, 0d3E928AF3FCA213EA;
	fma.rn.f64 	%fd91, %fd90, %fd89, 0d3EC71DEE62401315;
	fma.rn.f64 	%fd92, %fd91, %fd89, 0d3EFA01997C89EB71;
	fma.rn.f64 	%fd93, %fd92, %fd89, 0d3F2A01A014761F65;
	fma.rn.f64 	%fd94, %fd93, %fd89, 0d3F56C16C1852B7AF;
	fma.rn.f64 	%fd95, %fd94, %fd89, 0d3F81111111122322;
	fma.rn.f64 	%fd96, %fd95, %fd89, 0d3FA55555555502A1;
	fma.rn.f64 	%fd97, %fd96, %fd89, 0d3FC5555555555511;
	fma.rn.f64 	%fd98, %fd97, %fd89, 0d3FE000000000000B;
	fma.rn.f64 	%fd99, %fd98, %fd89, 0d3FF0000000000000;
	fma.rn.f64 	%fd100, %fd99, %fd89, 0d3FF0000000000000;
	{
	.reg .b32 %temp; 
	mov.b64 	{%r14, %temp}, %fd100;
	}
	{
	.reg .b32 %temp; 
	mov.b64 	{%temp, %r15}, %fd100;
	}
	shl.b32 	%r33, %r13, 20;
	add.s32 	%r34, %r33, %r15;
	mov.b64 	%fd108, {%r14, %r34};
	{
	.reg .b32 %temp; 
	mov.b64 	{%temp, %r35}, %fd4;
	}
	mov.b32 	%f2, %r35;
	abs.f32 	%f1, %f2;
	setp.lt.f32 	%p4, %f1, 0f4086232B;
	@%p4 bra 	$L__BB2_7;
	setp.lt.f64 	%p5, %fd4, 0d0000000000000000;
	add.f64 	%fd101, %fd4, 0d7FF0000000000000;
	selp.f64 	%fd108, 0d0000000000000000, %fd101, %p5;
	setp.geu.f32 	%p6, %f1, 0f40874800;
	@%p6 bra 	$L__BB2_7;
	shr.u32 	%r36, %r13, 31;
	add.s32 	%r37, %r13, %r36;
	shr.s32 	%r38, %r37, 1;
	shl.b32 	%r39, %r38, 20;
	add.s32 	%r40, %r15, %r39;
	mov.b64 	%fd102, {%r14, %r40};
	sub.s32 	%r41, %r13, %r38;
	shl.b32 	%r42, %r41, 20;
	add.s32 	%r43, %r42, 1072693248;
	mov.b32 	%r44, 0;
	mov.b64 	%fd103, {%r44, %r43};
	mul.f64 	%fd108, %fd103, %fd102;
$L__BB2_7:
	abs.f64 	%fd104, %fd108;
	setp.eq.f64 	%p7, %fd104, 0d7FF0000000000000;
	fma.rn.f64 	%fd105, %fd108, %fd5, %fd108;
	selp.f64 	%fd106, %fd108, %fd105, %p7;
	st.param.f64 	[func_retval0], %fd106;
	ret;

}


// ===== COMPILED SASS (sm_100) =====

	.target	sm_100

	.elftype	@"ET_EXEC"


//--------------------- .note.nv.tkinfo           --------------------------
	.section	.note.nv.tkinfo,"",@"SHT_NOTE"
	.sectionflags	@"SHF_NOTE_NV_TKINFO"
	.tkinfo
        /*0018*/ 	.word	0x00000002
        /*0030*/ 	.string	""
        /*0030*/ 	.string	"ptxas"
        /*0030*/ 	.string	"Cuda compilation tools, release 13.0, V13.0.88"
        /*0030*/ 	.string	"Build cuda_13.0.r13.0/compiler.36424714_0"
        /*0030*/ 	.string	"-arch sm_100 -m 64 "



//--------------------- .note.nv.cuinfo           --------------------------
	.section	.note.nv.cuinfo,"",@"SHT_NOTE"
	.sectionflags	@"SHF_NOTE_NV_CUINFO"
        /*0018*/ 	.short	0x0002
        /*001a*/ 	.short	0x0064
        /*001c*/ 	.short	0x0082
	.zero		2


//--------------------- .nv.info                  --------------------------
	.section	.nv.info,"",@"SHT_CUDA_INFO"
	.align	4


	//----- nvinfo : EIATTR_REGCOUNT
	.align		4
        /*0000*/ 	.byte	0x04, 0x2f
        /*0002*/ 	.short	(.L_3 - .L_2)
	.align		4
.L_2:
        /*0004*/ 	.word	index@(_Z5saxpyifPfS_)
        /*0008*/ 	.word	0x0000000a


	//----- nvinfo : EIATTR_FRAME_SIZE
	.align		4
.L_3:
        /*000c*/ 	.byte	0x04, 0x11
        /*000e*/ 	.short	(.L_5 - .L_4)
	.align		4
.L_4:
        /*0010*/ 	.word	index@(_Z5saxpyifPfS_)
        /*0014*/ 	.word	0x00000000


	//----- nvinfo : EIATTR_REGCOUNT
	.align		4
.L_5:
        /*0018*/ 	.byte	0x04, 0x2f
        /*001a*/ 	.short	(.L_7 - .L_6)
	.align		4
.L_6:
        /*001c*/ 	.word	index@(_Z12checkGeneralPiS_iiiiiddfS_)
        /*0020*/ 	.word	0x00000025


	//----- nvinfo : EIATTR_FRAME_SIZE
	.align		4
.L_7:
        /*0024*/ 	.byte	0x04, 0x11
        /*0026*/ 	.short	(.L_9 - .L_8)
	.align		4
.L_8:
        /*0028*/ 	.word	index@($_Z12checkGeneralPiS_iiiiiddfS_$__internal_accurate_pow)
        /*002c*/ 	.word	0x00000030


	//----- nvinfo : EIATTR_FRAME_SIZE
	.align		4
.L_9:
        /*0030*/ 	.byte	0x04, 0x11
        /*0032*/ 	.short	(.L_11 - .L_10)
	.align		4
.L_10:
        /*0034*/ 	.word	index@($__internal_1_$__cuda_sm20_dsqrt_rn_f64_mediumpath_v1)
        /*0038*/ 	.word	0x00000030


	//----- nvinfo : EIATTR_FRAME_SIZE
	.align		4
.L_11:
        /*003c*/ 	.byte	0x04, 0x11
        /*003e*/ 	.short	(.L_13 - .L_12)
	.align		4
.L_12:
        /*0040*/ 	.word	index@($__internal_0_$__cuda_sm20_div_rn_f64_full)
        /*0044*/ 	.word	0x00000030


	//----- nvinfo : EIATTR_FRAME_SIZE
	.align		4
.L_13:
        /*0048*/ 	.byte	0x04, 0x11
        /*004a*/ 	.short	(.L_15 - .L_14)
	.align		4
.L_14:
        /*004c*/ 	.word	index@(_Z12checkGeneralPiS_iiiiiddfS_)
        /*0050*/ 	.word	0x00000030


	//----- nvinfo : EIATTR_MIN_STACK_SIZE
	.align		4
.L_15:
        /*0054*/ 	.byte	0x04, 0x12
        /*0056*/ 	.short	(.L_17 - .L_16)
	.align		4
.L_16:
        /*0058*/ 	.word	index@(_Z12checkGeneralPiS_iiiiiddfS_)
        /*005c*/ 	.word	0x00000030


	//----- nvinfo : EIATTR_MIN_STACK_SIZE
	.align		4
.L_17:
        /*0060*/ 	.byte	0x04, 0x12
        /*0062*/ 	.short	(.L_19 - .L_18)
	.align		4
.L_18:
        /*0064*/ 	.word	index@(_Z5saxpyifPfS_)
        /*0068*/ 	.word	0x00000000
.L_19:


//--------------------- .nv.compat                --------------------------
	.section	.nv.compat,"",@"SHT_CUDA_COMPAT_INFO"
	.align	4
        /*0000*/ 	.byte	0x02, 0x09, 0x00, 0x00, 0x02, 0x02, 0x01, 0x00, 0x02, 0x05, 0x05, 0x00, 0x03, 0x07, 0x01, 0x01
        /*0010*/ 	.byte	0x02, 0x03, 0x00, 0x00, 0x02, 0x06, 0x01, 0x00, 0x04, 0x0b, 0x08, 0x00, 0x01, 0x00, 0x00, 0x00
        /*0020*/ 	.byte	0x00, 0x00, 0x00, 0x00


//--------------------- .nv.info._Z12checkGeneralPiS_iiiiiddfS_ --------------------------
	.section	.nv.info._Z12checkGeneralPiS_iiiiiddfS_,"",@"SHT_CUDA_INFO"
	.sectionflags	@""
	.align	4


	//----- nvinfo : EIATTR_CUDA_API_VERSION
	.align		4
        /*0000*/ 	.byte	0x04, 0x37
        /*0002*/ 	.short	(.L_21 - .L_20)
.L_20:
        /*0004*/ 	.word	0x00000082


	//----- nvinfo : EIATTR_KPARAM_INFO
	.align		4
.L_21:
        /*0008*/ 	.byte	0x04, 0x17
        /*000a*/ 	.short	(.L_23 - .L_22)
.L_22:
        /*000c*/ 	.word	0x00000000
        /*0010*/ 	.short	0x000a
        /*0012*/ 	.short	0x0040
        /*0014*/ 	.byte	0x00, 0xf5, 0x21, 0x00


	//----- nvinfo : EIATTR_KPARAM_INFO
	.align		4
.L_23:
        /*0018*/ 	.byte	0x04, 0x17
        /*001a*/ 	.short	(.L_25 - .L_24)
.L_24:
        /*001c*/ 	.word	0x00000000
        /*0020*/ 	.short	0x0009
        /*0022*/ 	.short	0x0038
        /*0024*/ 	.byte	0x00, 0xf0, 0x11, 0x00


	//----- nvinfo : EIATTR_KPARAM_INFO
	.align		4
.L_25:
        /*0028*/ 	.byte	0x04, 0x17
        /*002a*/ 	.short	(.L_27 - .L_26)
.L_26:
        /*002c*/ 	.word	0x00000000
        /*0030*/ 	.short	0x0008
        /*0032*/ 	.short	0x0030
        /*0034*/ 	.byte	0x00, 0xf0, 0x21, 0x00


	//----- nvinfo : EIATTR_KPARAM_INFO
	.align		4
.L_27:
        /*0038*/ 	.byte	0x04, 0x17
        /*003a*/ 	.short	(.L_29 - .L_28)
.L_28:
        /*003c*/ 	.word	0x00000000
        /*0040*/ 	.short	0x0007
        /*0042*/ 	.short	0x0028
        /*0044*/ 	.byte	0x00, 0xf0, 0x21, 0x00


	//----- nvinfo : EIATTR_KPARAM_INFO
	.align		4
.L_29:
        /*0048*/ 	.byte	0x04, 0x17
        /*004a*/ 	.short	(.L_31 - .L_30)
.L_30:
        /*004c*/ 	.word	0x00000000
        /*0050*/ 	.short	0x0006
        /*0052*/ 	.short	0x0020
        /*0054*/ 	.byte	0x00, 0xf0, 0x11, 0x00


	//----- nvinfo : EIATTR_KPARAM_INFO
	.align		4
.L_31:
        /*0058*/ 	.byte	0x04, 0x17
        /*005a*/ 	.short	(.L_33 - .L_32)
.L_32:
        /*005c*/ 	.word	0x00000000
        /*0060*/ 	.short	0x0005
        /*0062*/ 	.short	0x001c
        /*0064*/ 	.byte	0x00, 0xf0, 0x11, 0x00


	//----- nvinfo : EIATTR_KPARAM_INFO
	.align		4
.L_33:
        /*0068*/ 	.byte	0x04, 0x17
        /*006a*/ 	.short	(.L_35 - .L_34)
.L_34:
        /*006c*/ 	.word	0x00000000
        /*0070*/ 	.short	0x0004
        /*0072*/ 	.short	0x0018
        /*0074*/ 	.byte	0x00, 0xf0, 0x11, 0x00


	//----- nvinfo : EIATTR_KPARAM_INFO
	.align		4
.L_35:
        /*0078*/ 	.byte	0x04, 0x17
        /*007a*/ 	.short	(.L_37 - .L_36)
.L_36:
        /*007c*/ 	.word	0x00000000
        /*0080*/ 	.short	0x0003
        /*0082*/ 	.short	0x0014
        /*0084*/ 	.byte	0x00, 0xf0, 0x11, 0x00


	//----- nvinfo : EIATTR_KPARAM_INFO
	.align		4
.L_37:
        /*0088*/ 	.byte	0x04, 0x17
        /*008a*/ 	.short	(.L_39 - .L_38)
.L_38:
        /*008c*/ 	.word	0x00000000
        /*0090*/ 	.short	0x0002
        /*0092*/ 	.short	0x0010
        /*0094*/ 	.byte	0x00, 0xf0, 0x11, 0x00


	//----- nvinfo : EIATTR_KPARAM_INFO
	.align		4
.L_39:
        /*0098*/ 	.byte	0x04, 0x17
        /*009a*/ 	.short	(.L_41 - .L_40)
.L_40:
        /*009c*/ 	.word	0x00000000
        /*00a0*/ 	.short	0x0001
        /*00a2*/ 	.short	0x0008
        /*00a4*/ 	.byte	0x00, 0xf5, 0x21, 0x00


	//----- nvinfo : EIATTR_KPARAM_INFO
	.align		4
.L_41:
        /*00a8*/ 	.byte	0x04, 0x17
        /*00aa*/ 	.short	(.L_43 - .L_42)
.L_42:
        /*00ac*/ 	.word	0x00000000
        /*00b0*/ 	.short	0x0000
        /*00b2*/ 	.short	0x0000
        /*00b4*/ 	.byte	0x00, 0xf5, 0x21, 0x00


	//----- nvinfo : EIATTR_SPARSE_MMA_MASK
	.align		4
.L_43:
        /*00b8*/ 	.byte	0x03, 0x50
        /*00ba*/ 	.short	0x0000


	//----- nvinfo : EIATTR_MAXREG_COUNT
	.align		4
        /*00bc*/ 	.byte	0x03, 0x1b
        /*00be*/ 	.short	0x00ff


	//----- nvinfo : EIATTR_EXTERNS
	.align		4
        /*00c0*/ 	.byte	0x04, 0x0f
        /*00c2*/ 	.short	(.L_45 - .L_44)


	//   ....[0]....
	.align		4
.L_44:
        /*00c4*/ 	.word	index@(vprintf)


	//----- nvinfo : EIATTR_MERCURY_ISA_VERSION
	.align		4
.L_45:
        /*00c8*/ 	.byte	0x03, 0x5f
        /*00ca*/ 	.short	0x0101


	//----- nvinfo : EIATTR_VRC_CTA_INIT_COUNT
	.align		4
        /*00cc*/ 	.byte	0x02, 0x4a
	.zero		1
	.zero		1


	//----- nvinfo : EIATTR_SYSCALL_OFFSETS
	.align		4
        /*00d0*/ 	.byte	0x04, 0x46
        /*00d2*/ 	.short	(.L_47 - .L_46)


	//   ....[0]....
.L_46:
        /*00d4*/ 	.word	0x00006ea0


	//----- nvinfo : EIATTR_EXIT_INSTR_OFFSETS
	.align		4
.L_47:
        /*00d8*/ 	.byte	0x04, 0x1c
        /*00da*/ 	.short	(.L_49 - .L_48)


	//   ....[0]....
.L_48:
        /*00dc*/ 	.word	0x00001860


	//   ....[1]....
        /*00e0*/ 	.word	0x000061a0


	//   ....[2]....
        /*00e4*/ 	.word	0x00006eb0


	//----- nvinfo : EIATTR_CRS_STACK_SIZE
	.align		4
.L_49:
        /*00e8*/ 	.byte	0x04, 0x1e
        /*00ea*/ 	.short	(.L_51 - .L_50)
.L_50:
        /*00ec*/ 	.word	0x00000000


	//----- nvinfo : EIATTR_CBANK_PARAM_SIZE
	.align		4
.L_51:
        /*00f0*/ 	.byte	0x03, 0x19
        /*00f2*/ 	.short	0x0048


	//----- nvinfo : EIATTR_PARAM_CBANK
	.align		4
        /*00f4*/ 	.byte	0x04, 0x0a
        /*00f6*/ 	.short	(.L_53 - .L_52)
	.align		4
.L_52:
        /*00f8*/ 	.word	index@(.nv.constant0._Z12checkGeneralPiS_iiiiiddfS_)
        /*00fc*/ 	.short	0x0380
        /*00fe*/ 	.short	0x0048


	//----- nvinfo : EIATTR_SW_WAR
	.align		4
.L_53:
        /*0100*/ 	.byte	0x04, 0x36
        /*0102*/ 	.short	(.L_55 - .L_54)
.L_54:
        /*0104*/ 	.word	0x00000008
.L_55:


//--------------------- .nv.info._Z5saxpyifPfS_   --------------------------
	.section	.nv.info._Z5saxpyifPfS_,"",@"SHT_CUDA_INFO"
	.sectionflags	@""
	.align	4


	//----- nvinfo : EIATTR_CUDA_API_VERSION
	.align		4
        /*0000*/ 	.byte	0x04, 0x37
        /*0002*/ 	.short	(.L_57 - .L_56)
.L_56:
        /*0004*/ 	.word	0x00000082


	//----- nvinfo : EIATTR_KPARAM_INFO
	.align		4
.L_57:
        /*0008*/ 	.byte	0x04, 0x17
        /*000a*/ 	.short	(.L_59 - .L_58)
.L_58:
        /*000c*/ 	.word	0x00000000
        /*0010*/ 	.short	0x0003
        /*0012*/ 	.short	0x0010
        /*0014*/ 	.byte	0x00, 0xf5, 0x21, 0x00


	//----- nvinfo : EIATTR_KPARAM_INFO
	.align		4
.L_59:
        /*0018*/ 	.byte	0x04, 0x17
        /*001a*/ 	.short	(.L_61 - .L_60)
.L_60:
        /*001c*/ 	.word	0x00000000
        /*0020*/ 	.short	0x0002
        /*0022*/ 	.short	0x0008
        /*0024*/ 	.byte	0x00, 0xf5, 0x21, 0x00


	//----- nvinfo : EIATTR_KPARAM_INFO
	.align		4
.L_61:
        /*0028*/ 	.byte	0x04, 0x17
        /*002a*/ 	.short	(.L_63 - .L_62)
.L_62:
        /*002c*/ 	.word	0x00000000
        /*0030*/ 	.short	0x0001
        /*0032*/ 	.short	0x0004
        /*0034*/ 	.byte	0x00, 0xf0, 0x11, 0x00


	//----- nvinfo : EIATTR_KPARAM_INFO
	.align		4
.L_63:
        /*0038*/ 	.byte	0x04, 0x17
        /*003a*/ 	.short	(.L_65 - .L_64)
.L_64:
        /*003c*/ 	.word	0x00000000
        /*0040*/ 	.short	0x0000
        /*0042*/ 	.short	0x0000
        /*0044*/ 	.byte	0x00, 0xf0, 0x11, 0x00


	//----- nvinfo : EIATTR_SPARSE_MMA_MASK
	.align		4
.L_65:
        /*0048*/ 	.byte	0x03, 0x50
        /*004a*/ 	.short	0x0000


	//----- nvinfo : EIATTR_MAXREG_COUNT
	.align		4
        /*004c*/ 	.byte	0x03, 0x1b
        /*004e*/ 	.short	0x00ff


	//----- nvinfo : EIATTR_MERCURY_ISA_VERSION
	.align		4
        /*0050*/ 	.byte	0x03, 0x5f
        /*0052*/ 	.short	0x0101


	//----- nvinfo : EIATTR_VRC_CTA_INIT_COUNT
	.align		4
        /*0054*/ 	.byte	0x02, 0x4a
	.zero		1
	.zero		1


	//----- nvinfo : EIATTR_EXIT_INSTR_OFFSETS
	.align		4
        /*0058*/ 	.byte	0x04, 0x1c
        /*005a*/ 	.short	(.L_67 - .L_66)


	//   ....[0]....
.L_66:
        /*005c*/ 	.word	0x00000070


	//   ....[1]....
        /*0060*/ 	.word	0x00000120


	//----- nvinfo : EIATTR_CBANK_PARAM_SIZE
	.align		4
.L_67:
        /*0064*/ 	.byte	0x03, 0x19
        /*0066*/ 	.short	0x0018


	//----- nvinfo : EIATTR_PARAM_CBANK
	.align		4
        /*0068*/ 	.byte	0x04, 0x0a
        /*006a*/ 	.short	(.L_69 - .L_68)
	.align		4
.L_68:
        /*006c*/ 	.word	index@(.nv.constant0._Z5saxpyifPfS_)
        /*0070*/ 	.short	0x0380
        /*0072*/ 	.short	0x0018


	//----- nvinfo : EIATTR_SW_WAR
	.align		4
.L_69:
        /*0074*/ 	.byte	0x04, 0x36
        /*0076*/ 	.short	(.L_71 - .L_70)
.L_70:
        /*0078*/ 	.word	0x00000008
.L_71:


//--------------------- .nv.callgraph             --------------------------
	.section	.nv.callgraph,"",@"SHT_CUDA_CALLGRAPH"
	.align	4
	.sectionentsize	8
	.align		4
        /*0000*/ 	.word	0x00000000
	.align		4
        /*0004*/ 	.word	0xffffffff
	.align		4
        /*0008*/ 	.word	index@(_Z12checkGeneralPiS_iiiiiddfS_)
	.align		4
        /*000c*/ 	.word	index@(vprintf)
	.align		4
        /*0010*/ 	.word	0x00000000
	.align		4
        /*0014*/ 	.word	0xfffffffe
	.align		4
        /*0018*/ 	.word	0x00000000
	.align		4
        /*001c*/ 	.word	0xfffffffd
	.align		4
        /*0020*/ 	.word	0x00000000
	.align		4
        /*0024*/ 	.word	0xfffffffc


//--------------------- .nv.constant4             --------------------------
	.section	.nv.constant4,"a",@progbits
	.align	8
	.align		8
.nv.constant4:
        /*0000*/ 	.dword	vprintf
	.align		8
        /*0008*/ 	.dword	$str
	.align		8
        /*0010*/ 	.dword	__cudart_i2opi_f


//--------------------- .text._Z12checkGeneralPiS_iiiiiddfS_ --------------------------
	.section	.text._Z12checkGeneralPiS_iiiiiddfS_,"ax",@progbits
	.align	128
        .global         _Z12checkGeneralPiS_iiiiiddfS_
        .type           _Z12checkGeneralPiS_iiiiiddfS_,@function
        .size           _Z12checkGeneralPiS_iiiiiddfS_,(.L_x_86 - _Z12checkGeneralPiS_iiiiiddfS_)
        .other          _Z12checkGeneralPiS_iiiiiddfS_,@"STO_CUDA_ENTRY STV_DEFAULT"
_Z12checkGeneralPiS_iiiiiddfS_:
.text._Z12checkGeneralPiS_iiiiiddfS_:
[----:B------:R-:W0:Y:S08]  /*0000*/  LDC R1, c[0x0][0x37c] ;  /* 0x0000df00ff017b82 */ /* 0x000e300000000800 */
[----:B------:R-:W1:Y:S01]  /*0010*/  LDC R8, c[0x0][0x394] ;  /* 0x0000e500ff087b82 */ /* 0x000e620000000800 */
[----:B------:R-:W2:Y:S01]  /*0020*/  S2R R7, SR_CTAID.X ;  /* 0x0000000000077919 */ /* 0x000ea20000002500 */
[----:B------:R-:W3:Y:S01]  /*0030*/  LDCU.64 UR18, c[0x0][0x358] ;  /* 0x00006b00ff1277ac */ /* 0x000ee20008000a00 */
[----:B0-----:R-:W-:Y:S01]  /*0040*/  VIADD R1, R1, 0xffffffd0 ;  /* 0xffffffd001017836 */ /* 0x001fe20000000000 */
[----:B------:R-:W2:Y:S01]  /*0050*/  S2R R4, SR_TID.X ;  /* 0x0000000000047919 */ /* 0x000ea20000002100 */
[----:B------:R-:W0:Y:S03]  /*0060*/  LDCU UR4, c[0x0][0x398] ;  /* 0x00007300ff0477ac */ /* 0x000e260008000800 */
[----:B------:R-:W-:-:S02]  /*0070*/  R2UR UR9, R1 ;  /* 0x00000000010972ca */ /* 0x000fc400000e0000 */
[----:B------:R-:W-:Y:S01]  /*0080*/  R2UR UR17, R1 ;  /* 0x00000000011172ca */ /* 0x000fe200000e0000 */
[----:B------:R-:W4:Y:S01]  /*0090*/  LDCU UR7, c[0x0][0x2f8] ;  /* 0x00005f00ff0777ac */ /* 0x000f220008000800 */
[----:B------:R-:W2:Y:S01]  /*00a0*/  LDCU UR8, c[0x0][0x2fc] ;  /* 0x00005f80ff0877ac */ /* 0x000ea20008000800 */
[----:B-1----:R-:W-:Y:S01]  /*00b0*/  IABS R9, R8 ;  /* 0x0000000800097213 */ /* 0x002fe20000000000 */
[----:B0-----:R-:W-:-:S03]  /*00c0*/  UISETP.GE.AND UP0, UPT, UR4, 0x1, UPT ;  /* 0x000000010400788c */ /* 0x001fc6000bf06270 */
[----:B------:R-:W0:Y:S01]  /*00d0*/  I2F.RP R0, R9 ;  /* 0x0000000900007306 */ /* 0x000e220000209400 */
[----:B--2---:R-:W-:-:S07]  /*00e0*/  IMAD R7, R7, 0x100, R4 ;  /* 0x0000010007077824 */ /* 0x004fce00078e0204 */
[----:B0-----:R-:W0:Y:S02]  /*00f0*/  MUFU.RCP R0, R0 ;  /* 0x0000000000007308 */ /* 0x001e240000001000 */
[----:B0-----:R-:W-:Y:S01]  /*0100*/  VIADD R2, R0, 0xffffffe ;  /* 0x0ffffffe00027836 */ /* 0x001fe20000000000 */
[----:B------:R-:W-:-:S05]  /*0110*/  IABS R0, R7 ;  /* 0x0000000700007213 */ /* 0x000fca0000000000 */
[----:B------:R0:W1:Y:S02]  /*0120*/  F2I.FTZ.U32.TRUNC.NTZ R3, R2 ;  /* 0x0000000200037305 */ /* 0x000064000021f000 */
[----:B0-----:R-:W-:Y:S02]  /*0130*/  IMAD.MOV.U32 R2, RZ, RZ, RZ ;  /* 0x000000ffff027224 */ /* 0x001fe400078e00ff */
[----:B-1----:R-:W-:-:S04]  /*0140*/  IMAD.MOV R6, RZ, RZ, -R3 ;  /* 0x000000ffff067224 */ /* 0x002fc800078e0a03 */
[----:B------:R-:W-:-:S04]  /*0150*/  IMAD R5, R6, R9, RZ ;  /* 0x0000000906057224 */ /* 0x000fc800078e02ff */
[----:B------:R-:W-:Y:S02]  /*0160*/  IMAD.HI.U32 R3, R3, R5, R2 ;  /* 0x0000000503037227 */ /* 0x000fe400078e0002 */
[----:B------:R-:W0:Y:S04]  /*0170*/  LDC.64 R4, c[0x0][0x3c0] ;  /* 0x0000f000ff047b82 */ /* 0x000e280000000a00 */
[----:B------:R-:W-:-:S04]  /*0180*/  IMAD.HI.U32 R2, R3, R0, RZ ;  /* 0x0000000003027227 */ /* 0x000fc800078e00ff */
[----:B------:R-:W-:-:S04]  /*0190*/  IMAD.MOV R3, RZ, RZ, -R2 ;  /* 0x000000ffff037224 */ /* 0x000fc800078e0a02 */
[----:B------:R-:W-:Y:S02]  /*01a0*/  IMAD R0, R9, R3, R0 ;  /* 0x0000000309007224 */ /* 0x000fe400078e0200 */
[----:B------:R-:W-:-:S03]  /*01b0*/  IMAD.MOV.U32 R3, RZ, RZ, 0x1 ;  /* 0x00000001ff037424 */ /* 0x000fc600078e00ff */
[----:B------:R-:W-:Y:S01]  /*01c0*/  ISETP.GT.U32.AND P1, PT, R9, R0, PT ;  /* 0x000000000900720c */ /* 0x000fe20003f24070 */
[----:B0-----:R-:W-:-:S05]  /*01d0*/  IMAD.WIDE R4, R7, 0x4, R4 ;  /* 0x0000000407047825 */ /* 0x001fca00078e0204 */
[----:B---3--:R0:W-:Y:S07]  /*01e0*/  STG.E desc[UR18][R4.64], R3 ;  /* 0x0000000304007986 */ /* 0x0081ee000c101912 */
[----:B------:R-:W-:Y:S02]  /*01f0*/  @!P1 IMAD.IADD R0, R0, 0x1, -R9 ;  /* 0x0000000100009824 */ /* 0x000fe400078e0a09 */
[----:B------:R-:W-:Y:S01]  /*0200*/  @!P1 VIADD R2, R2, 0x1 ;  /* 0x0000000102029836 */ /* 0x000fe20000000000 */
[----:B------:R-:W-:-:S02]  /*0210*/  ISETP.NE.AND P1, PT, R8, RZ, PT ;  /* 0x000000ff0800720c */ /* 0x000fc40003f25270 */
[----:B------:R-:W-:Y:S01]  /*0220*/  ISETP.GE.U32.AND P0, PT, R0, R9, PT ;  /* 0x000000090000720c */ /* 0x000fe20003f06070 */
[----:B------:R-:W-:Y:S01]  /*0230*/  IMAD.MOV.U32 R9, RZ, RZ, RZ ;  /* 0x000000ffff097224 */ /* 0x000fe200078e00ff */
[----:B------:R-:W-:-:S04]  /*0240*/  LOP3.LUT R0, R7, R8, RZ, 0x3c, !PT ;  /* 0x0000000807007212 */ /* 0x000fc800078e3cff */
[----:B------:R-:W-:-:S07]  /*0250*/  ISETP.GE.AND P2, PT, R0, RZ, PT ;  /* 0x000000ff0000720c */ /* 0x000fce0003f46270 */
[----:B------:R-:W-:-:S06]  /*0260*/  @P0 VIADD R2, R2, 0x1 ;  /* 0x0000000102020836 */ /* 0x000fcc0000000000 */
[----:B------:R-:W-:Y:S01]  /*0270*/  @!P2 IMAD.MOV R2, RZ, RZ, -R2 ;  /* 0x000000ffff02a224 */ /* 0x000fe200078e0a02 */
[----:B------:R-:W-:-:S05]  /*0280*/  @!P1 LOP3.LUT R2, RZ, R8, RZ, 0x33, !PT ;  /* 0x00000008ff029212 */ /* 0x000fca00078e33ff */
[----:B------:R-:W-:-:S04]  /*0290*/  IMAD.MOV R0, RZ, RZ, -R2 ;  /* 0x000000ffff007224 */ /* 0x000fc800078e0a02 */
[----:B------:R-:W-:Y:S01]  /*02a0*/  IMAD R0, R8, R0, R7 ;  /* 0x0000000008007224 */ /* 0x000fe200078e0207 */
[----:B0---4-:R-:W-:Y:S06]  /*02b0*/  BRA.U !UP0, `(.L_x_0) ;  /* 0x0000001508507547 */ /* 0x011fec000b800000 */
[----:B------:R-:W0:Y:S02]  /*02c0*/  LDCU UR4, c[0x0][0x39c] ;  /* 0x00007380ff0477ac */ /* 0x000e240008000800 */
[----:B0-----:R-:W-:-:S09]  /*02d0*/  UISETP.GE.AND UP0, UPT, UR4, 0x1, UPT ;  /* 0x000000010400788c */ /* 0x001fd2000bf06270 */
[----:B------:R-:W-:Y:S05]  /*02e0*/  BRA.U !UP0, `(.L_x_0) ;  /* 0x0000001508447547 */ /* 0x000fea000b800000 */
[----:B------:R-:W0:Y:S01]  /*02f0*/  LDC R16, c[0x0][0x3b8] ;  /* 0x0000ee00ff107b82 */ /* 0x000e220000000800 */
[----:B------:R-:W1:Y:S01]  /*0300*/  LDCU UR4, c[0x0][0x390] ;  /* 0x00007200ff0477ac */ /* 0x000e620008000800 */
[----:B------:R-:W-:Y:S01]  /*0310*/  I2FP.F32.S32 R11, R8 ;  /* 0x00000008000b7245 */ /* 0x000fe20000201400 */
[----:B------:R-:W-:Y:S01]  /*0320*/  IMAD.MOV.U32 R9, RZ, RZ, RZ ;  /* 0x000000ffff097224 */ /* 0x000fe200078e00ff */
[----:B------:R-:W-:Y:S02]  /*0330*/  I2FP.F32.S32 R12, R0 ;  /* 0x00000000000c7245 */ /* 0x000fe40000201400 */
[----:B------:R-:W-:Y:S02]  /*0340*/  I2FP.F32.S32 R13, R2 ;  /* 0x00000002000d7245 */ /* 0x000fe40000201400 */
[----:B-1----:R-:W-:Y:S01]  /*0350*/  I2FP.F32.S32 R14, UR4 ;  /* 0x00000004000e7c45 */ /* 0x002fe20008201400 */
[----:B------:R-:W-:Y:S01]  /*0360*/  UMOV UR4, URZ ;  /* 0x000000ff00047c82 */ /* 0x000fe20008000000 */
[C---:B0-----:R-:W-:Y:S01]  /*0370*/  FMUL R4, R16.reuse, 0.63661974668502807617 ;  /* 0x3f22f98310047820 */ /* 0x041fe20000400000 */
[----:B------:R-:W-:Y:S01]  /*0380*/  SHF.R.U32.HI R15, RZ, 0x17, R16 ;  /* 0x00000017ff0f7819 */ /* 0x000fe20000011610 */
[----:B------:R-:W-:Y:S01]  /*0390*/  FMUL R10, RZ, R16 ;  /* 0x00000010ff0a7220 */ /* 0x000fe20000400000 */
[----:B------:R-:W-:-:S02]  /*03a0*/  FSETP.GE.AND P0, PT, |R16|, 105615, PT ;  /* 0x47ce47801000780b */ /* 0x000fc40003f06200 */
[C---:B------:R-:W-:Y:S01]  /*03b0*/  LOP3.LUT R3, R15.reuse, 0xe0, RZ, 0xc0, !PT ;  /* 0x000000e00f037812 */ /* 0x040fe200078ec0ff */
[----:B------:R-:W0:Y:S01]  /*03c0*/  F2I.NTZ R4, R4 ;  /* 0x0000000400047305 */ /* 0x000e220000203100 */
[----:B------:R-:W-:Y:S02]  /*03d0*/  FSETP.EQ.OR P2, PT, |R16|, +INF , !P0 ;  /* 0x7f8000001000780b */ /* 0x000fe40004742600 */
[----:B------:R-:W-:Y:S01]  /*03e0*/  LOP3.LUT R15, R15, 0x1f, RZ, 0xc0, !PT ;  /* 0x0000001f0f0f7812 */ /* 0x000fe200078ec0ff */
[----:B------:R-:W-:-:S03]  /*03f0*/  VIADD R3, R3, 0xffffff80 ;  /* 0xffffff8003037836 */ /* 0x000fc60000000000 */
[----:B------:R-:W-:Y:S02]  /*0400*/  IADD3 R19, PT, PT, -R15, 0x20, RZ ;  /* 0x000000200f137810 */ /* 0x000fe40007ffe1ff */
[----:B------:R-:W-:-:S05]  /*0410*/  SHF.R.U32.HI R3, RZ, 0x5, R3 ;  /* 0x00000005ff037819 */ /* 0x000fca0000011603 */
[----:B------:R-:W-:Y:S01]  /*0420*/  IMAD.MOV R18, RZ, RZ, -R3 ;  /* 0x000000ffff127224 */ /* 0x000fe200078e0a03 */
[----:B0-----:R-:W-:Y:S02]  /*0430*/  I2FP.F32.S32 R5, R4 ;  /* 0x0000000400057245 */ /* 0x001fe40000201400 */
[----:B------:R-:W-:Y:S01]  /*0440*/  SEL R17, R4, RZ, !P0 ;  /* 0x000000ff04117207 */ /* 0x000fe20004000000 */
[----:B------:R-:W-:Y:S02]  /*0450*/  IMAD.U32 R18, R18, 0x4, R1 ;  /* 0x0000000412127824 */ /* 0x000fe400078e0001 */
[----:B------:R-:W-:Y:S01]  /*0460*/  FFMA R6, R5, -1.5707962512969970703, R16 ;  /* 0xbfc90fda05067823 */ /* 0x000fe20000000010 */
[----:B------:R-:W-:-:S03]  /*0470*/  IMAD.SHL.U32 R16, R16, 0x100, RZ ;  /* 0x0000010010107824 */ /* 0x000fc600078e00ff */
[C---:B------:R-:W-:Y:S02]  /*0480*/  FFMA R6, R5.reuse, -7.5497894158615963534e-08, R6 ;  /* 0xb3a2216805067823 */ /* 0x040fe40000000006 */
[----:B------:R-:W-:Y:S02]  /*0490*/  LOP3.LUT R16, R16, 0x80000000, RZ, 0xfc, !PT ;  /* 0x8000000010107812 */ /* 0x000fe400078efcff */
[----:B------:R-:W-:-:S07]  /*04a0*/  @!P0 FFMA R10, R5, -5.3903029534742383927e-15, R6 ;  /* 0xa7c234c5050a8823 */ /* 0x000fce0000000006 */
.L_x_12:
[----:B------:R-:W0:Y:S01]  /*04b0*/  LDCU UR5, c[0x0][0x398] ;  /* 0x00007300ff0577ac */ /* 0x000e220008000800 */
[----:B------:R-:W-:Y:S01]  /*04c0*/  I2FP.F32.U32 R20, UR4 ;  /* 0x0000000400147c45 */ /* 0x000fe20008201000 */
[----:B------:R-:W-:-:S04]  /*04d0*/  UIADD3 UR4, UPT, UPT, UR4, 0x1, URZ ;  /* 0x0000000104047890 */ /* 0x000fc8000fffe0ff */
[----:B0-----:R-:W-:-:S03]  /*04e0*/  UISETP.NE.AND UP1, UPT, UR4, UR5, UPT ;  /* 0x000000050400728c */ /* 0x001fc6000bf25270 */
[----:B------:R-:W-:-:S08]  /*04f0*/  UMOV UR5, URZ ;  /* 0x000000ff00057c82 */ /* 0x000fd00008000000 */
.L_x_11:
[----:B------:R-:W-:Y:S02]  /*0500*/  IMAD.MOV.U32 R5, RZ, RZ, R17 ;  /* 0x000000ffff057224 */ /* 0x000fe400078e0011 */
[----:B------:R-:W-:Y:S01]  /*0510*/  IMAD.MOV.U32 R3, RZ, RZ, R10 ;  /* 0x000000ffff037224 */ /* 0x000fe200078e000a */
[----:B------:R-:W-:Y:S06]  /*0520*/  @P2 BRA `(.L_x_1) ;  /* 0x0000000000a82947 */ /* 0x000fec0003800000 */
[----:B------:R-:W0:Y:S01]  /*0530*/  LDC.64 R4, c[0x4][0x10] ;  /* 0x01000400ff047b82 */ /* 0x000e220000000a00 */
[----:B------:R-:W-:Y:S01]  /*0540*/  CS2R R22, SRZ ;  /* 0x0000000000167805 */ /* 0x000fe2000001ff00 */
[----:B------:R-:W-:-:S07]  /*0550*/  IMAD.MOV.U32 R3, RZ, RZ, RZ ;  /* 0x000000ffff037224 */ /* 0x000fce00078e00ff */
.L_x_2:
[----:B0-----:R-:W-:-:S06]  /*0560*/  IMAD.WIDE.U32 R6, R3, 0x4, R4 ;  /* 0x0000000403067825 */ /* 0x001fcc00078e0004 */
[----:B------:R-:W2:Y:S01]  /*0570*/  LDG.E.CONSTANT R7, desc[UR18][R6.64] ;  /* 0x0000001206077981 */ /* 0x000ea2000c1e9900 */
[C---:B-1----:R-:W-:Y:S01]  /*0580*/  LEA R8, R3.reuse, UR17, 0x2 ;  /* 0x0000001103087c11 */ /* 0x042fe2000f8e10ff */
[----:B------:R-:W-:-:S05]  /*0590*/  VIADD R3, R3, 0x1 ;  /* 0x0000000103037836 */ /* 0x000fca0000000000 */
[----:B------:R-:W-:Y:S01]  /*05a0*/  ISETP.NE.AND P0, PT, R3, 0x6, PT ;  /* 0x000000060300780c */ /* 0x000fe20003f05270 */
[----:B--2---:R-:W-:-:S03]  /*05b0*/  IMAD.WIDE.U32 R24, R7, R16, RZ ;  /* 0x0000001007187225 */ /* 0x004fc600078e00ff */
[----:B------:R-:W-:-:S05]  /*05c0*/  IADD3 R21, P1, PT, R24, R22, RZ ;  /* 0x0000001618157210 */ /* 0x000fca0007f3e0ff */
[----:B------:R1:W-:Y:S01]  /*05d0*/  STL [R8], R21 ;  /* 0x0000001508007387 */ /* 0x0003e20000100800 */
[----:B------:R-:W-:-:S03]  /*05e0*/  IMAD.X R22, R25, 0x1, R23, P1 ;  /* 0x0000000119167824 */ /* 0x000fc600008e0617 */
[----:B------:R-:W-:Y:S05]  /*05f0*/  @P0 BRA `(.L_x_2) ;  /* 0xfffffffc00d80947 */ /* 0x000fea000383ffff */
[----:B------:R-:W-:Y:S01]  /*0600*/  ISETP.NE.AND P0, PT, R15, RZ, PT ;  /* 0x000000ff0f00720c */ /* 0x000fe20003f05270 */
[----:B------:R0:W-:Y:S01]  /*0610*/  STL [R1+0x18], R22 ;  /* 0x0000181601007387 */ /* 0x0001e20000100800 */
[----:B------:R-:W2:Y:S03]  /*0620*/  LDCU UR6, c[0x0][0x3b8] ;  /* 0x00007700ff0677ac */ /* 0x000ea60008000800 */
[----:B------:R-:W3:Y:S04]  /*0630*/  LDL R3, [R18+0x18] ;  /* 0x0000180012037983 */ /* 0x000ee80000100800 */
[----:B------:R-:W4:Y:S04]  /*0640*/  LDL R4, [R18+0x14] ;  /* 0x0000140012047983 */ /* 0x000f280000100800 */
[----:B-1----:R-:W5:Y:S01]  /*0650*/  @P0 LDL R8, [R18+0x10] ;  /* 0x0000100012080983 */ /* 0x002f620000100800 */
[----:B------:R-:W-:Y:S01]  /*0660*/  UMOV UR10, 0x54442d19 ;  /* 0x54442d19000a7882 */ /* 0x000fe20000000000 */
[----:B------:R-:W-:Y:S01]  /*0670*/  UMOV UR11, 0x3bf921fb ;  /* 0x3bf921fb000b7882 */ /* 0x000fe20000000000 */
[----:B---3--:R-:W-:-:S02]  /*0680*/  @P0 SHF.L.U32 R5, R3, R15, RZ ;  /* 0x0000000f03050219 */ /* 0x008fc400000006ff */
[----:B----4-:R-:W-:Y:S02]  /*0690*/  @P0 SHF.R.U32.HI R6, RZ, R19, R4 ;  /* 0x00000013ff060219 */ /* 0x010fe40000011604 */
[----:B------:R-:W-:Y:S02]  /*06a0*/  @P0 SHF.L.U32 R7, R4, R15, RZ ;  /* 0x0000000f04070219 */ /* 0x000fe400000006ff */
[----:B-----5:R-:W-:Y:S01]  /*06b0*/  @P0 SHF.R.U32.HI R8, RZ, R19, R8 ;  /* 0x00000013ff080219 */ /* 0x020fe20000011608 */
[----:B------:R-:W-:-:S04]  /*06c0*/  @P0 IMAD.IADD R3, R5, 0x1, R6 ;  /* 0x0000000105030824 */ /* 0x000fc800078e0206 */
[----:B------:R-:W-:Y:S01]  /*06d0*/  @P0 IMAD.IADD R4, R7, 0x1, R8 ;  /* 0x0000000107040824 */ /* 0x000fe200078e0208 */
[----:B--2---:R-:W-:-:S04]  /*06e0*/  ISETP.LE.AND P0, PT, RZ, UR6, PT ;  /* 0x00000006ff007c0c */ /* 0x004fc8000bf03270 */
[C---:B------:R-:W-:Y:S01]  /*06f0*/  SHF.L.W.U32.HI R5, R4.reuse, 0x2, R3 ;  /* 0x0000000204057819 */ /* 0x040fe20000010e03 */
[----:B------:R-:W-:-:S03]  /*0700*/  IMAD.SHL.U32 R4, R4, 0x4, RZ ;  /* 0x0000000404047824 */ /* 0x000fc600078e00ff */
[----:B------:R-:W-:Y:S02]  /*0710*/  SHF.R.S32.HI R6, RZ, 0x1f, R5 ;  /* 0x0000001fff067819 */ /* 0x000fe40000011405 */
[----:B------:R-:W-:Y:S02]  /*0720*/  LOP3.LUT R8, R5, UR6, RZ, 0x3c, !PT ;  /* 0x0000000605087c12 */ /* 0x000fe4000f8e3cff */
[C---:B0-----:R-:W-:Y:S02]  /*0730*/  LOP3.LUT R22, R6.reuse, R4, RZ, 0x3c, !PT ;  /* 0x0000000406167212 */ /* 0x041fe400078e3cff */
[----:B------:R-:W-:Y:S02]  /*0740*/  LOP3.LUT R23, R6, R5, RZ, 0x3c, !PT ;  /* 0x0000000506177212 */ /* 0x000fe400078e3cff */
[----:B------:R-:W-:Y:S02]  /*0750*/  SHF.R.U32.HI R4, RZ, 0x1e, R3 ;  /* 0x0000001eff047819 */ /* 0x000fe40000011603 */
[----:B------:R-:W0:Y:S01]  /*0760*/  I2F.F64.S64 R6, R22 ;  /* 0x0000001600067312 */ /* 0x000e220000301c00 */
[----:B------:R-:W-:-:S02]  /*0770*/  ISETP.GE.AND P1, PT, R8, RZ, PT ;  /* 0x000000ff0800720c */ /* 0x000fc40003f26270 */
[----:B------:R-:W-:-:S05]  /*0780*/  LEA.HI R5, R5, R4, RZ, 0x1 ;  /* 0x0000000405057211 */ /* 0x000fca00078f08ff */
[----:B------:R-:W-:Y:S01]  /*0790*/  @!P0 IMAD.MOV R5, RZ, RZ, -R5 ;  /* 0x000000ffff058224 */ /* 0x000fe200078e0a05 */
[----:B0-----:R-:W-:-:S10]  /*07a0*/  DMUL R6, R6, UR10 ;  /* 0x0000000a06067c28 */ /* 0x001fd40008000000 */
[----:B------:R-:W0:Y:S02]  /*07b0*/  F2F.F32.F64 R6, R6 ;  /* 0x0000000600067310 */ /* 0x000e240000301000 */
[----:B0-----:R-:W-:-:S07]  /*07c0*/  FSEL R3, -R6, R6, !P1 ;  /* 0x0000000606037208 */ /* 0x001fce0004800100 */
.L_x_1:
[----:B------:R-:W-:Y:S02]  /*07d0*/  IMAD.MOV.U32 R24, RZ, RZ, 0x37cbac00 ;  /* 0x37cbac00ff187424 */ /* 0x000fe400078e00ff */
[----:B------:R-:W-:Y:S01]  /*07e0*/  FMUL R4, R3, R3 ;  /* 0x0000000303047220 */ /* 0x000fe20000400000 */
[----:B------:R-:W-:Y:S01]  /*07f0*/  LOP3.LUT R7, R5, 0x1, RZ, 0xc0, !PT ;  /* 0x0000000105077812 */ /* 0x000fe200078ec0ff */
[----:B------:R-:W-:Y:S01]  /*0800*/  IMAD.MOV.U32 R23, RZ, RZ, 0x3c0885e4 ;  /* 0x3c0885e4ff177424 */ /* 0x000fe200078e00ff */
[----:B------:R-:W-:Y:S01]  /*0810*/  MOV R21, 0x3e2aaaa8 ;  /* 0x3e2aaaa800157802 */ /* 0x000fe20000000f00 */
[----:B------:R-:W-:Y:S01]  /*0820*/  FFMA R6, R4, R24, -0.0013887860113754868507 ;  /* 0xbab607ed04067423 */ /* 0x000fe20000000018 */
[----:B------:R-:W-:Y:S01]  /*0830*/  ISETP.NE.U32.AND P0, PT, R7, 0x1, PT ;  /* 0x000000010700780c */ /* 0x000fe20003f05070 */
[----:B------:R-:W-:Y:S01]  /*0840*/  VIADD R8, R5, 0x1 ;  /* 0x0000000105087836 */ /* 0x000fe20000000000 */
[----:B------:R-:W-:Y:S02]  /*0850*/  I2FP.F32.U32 R22, UR5 ;  /* 0x0000000500167c45 */ /* 0x000fe40008201000 */
[----:B------:R-:W-:-:S02]  /*0860*/  FSEL R5, R6, -0.00019574658654164522886, P0 ;  /* 0xb94d415306057808 */ /* 0x000fc40000000000 */
[----:B------:R-:W-:Y:S02]  /*0870*/  FSEL R7, R23, 0.041666727513074874878, !P0 ;  /* 0x3d2aaabb17077808 */ /* 0x000fe40004000000 */
[----:B------:R-:W-:Y:S02]  /*0880*/  LOP3.LUT P1, RZ, R8, 0x2, RZ, 0xc0, !PT ;  /* 0x0000000208ff7812 */ /* 0x000fe4000782c0ff */
[----:B------:R-:W-:Y:S01]  /*0890*/  FSEL R3, R3, 1, !P0 ;  /* 0x3f80000003037808 */ /* 0x000fe20004000000 */
[----:B------:R-:W-:Y:S01]  /*08a0*/  FFMA R5, R4, R5, R7 ;  /* 0x0000000504057223 */ /* 0x000fe20000000007 */
[----:B------:R-:W-:-:S03]  /*08b0*/  FSEL R8, -R21, -0.4999999701976776123, !P0 ;  /* 0xbeffffff15087808 */ /* 0x000fc60004000100 */
[C---:B------:R-:W-:Y:S02]  /*08c0*/  FFMA R6, R4.reuse, R3, RZ ;  /* 0x0000000304067223 */ /* 0x040fe400000000ff */
[----:B------:R-:W-:Y:S01]  /*08d0*/  FFMA R5, R4, R5, R8 ;  /* 0x0000000504057223 */ /* 0x000fe20000000008 */
[----:B------:R-:W-:-:S03]  /*08e0*/  IMAD.MOV.U32 R4, RZ, RZ, R10 ;  /* 0x000000ffff047224 */ /* 0x000fc600078e000a */
[----:B------:R-:W-:Y:S01]  /*08f0*/  FFMA R3, R6, R5, R3 ;  /* 0x0000000506037223 */ /* 0x000fe20000000003 */
[----:B------:R-:W-:-:S03]  /*0900*/  IMAD.MOV.U32 R5, RZ, RZ, R17 ;  /* 0x000000ffff057224 */ /* 0x000fc600078e0011 */
[----:B------:R-:W-:-:S04]  /*0910*/  @P1 FADD R3, RZ, -R3 ;  /* 0x80000003ff031221 */ /* 0x000fc80000000000 */
[----:B------:R-:W-:Y:S01]  /*0920*/  FFMA R25, R20, R3, R13 ;  /* 0x0000000314197223 */ /* 0x000fe2000000000d */
[----:B------:R-:W-:Y:S06]  /*0930*/  @P2 BRA `(.L_x_3) ;  /* 0x0000000000ac2947 */ /* 0x000fec0003800000 */
[----:B------:R-:W-:Y:S02]  /*0940*/  IMAD.MOV.U32 R26, RZ, RZ, RZ ;  /* 0x000000ffff1a7224 */ /* 0x000fe400078e00ff */
[----:B------:R-:W-:Y:S02]  /*0950*/  IMAD.MOV.U32 R29, RZ, RZ, RZ ;  /* 0x000000ffff1d7224 */ /* 0x000fe400078e00ff */
[----:B------:R-:W-:-:S07]  /*0960*/  IMAD.MOV.U32 R3, RZ, RZ, RZ ;  /* 0x000000ffff037224 */ /* 0x000fce00078e00ff */
.L_x_4:
[----:B0-----:R-:W0:Y:S02]  /*0970*/  LDC.64 R4, c[0x4][0x10] ;  /* 0x01000400ff047b82 */ /* 0x001e240000000a00 */
[----:B0-----:R-:W-:-:S05]  /*0980*/  IMAD.WIDE.U32 R6, R3, 0x4, R4 ;  /* 0x0000000403067825 */ /* 0x001fca00078e0004 */
[----:B------:R-:W2:Y:S01]  /*0990*/  LDG.E.CONSTANT R5, desc[UR18][R6.64] ;  /* 0x0000001206057981 */ /* 0x000ea2000c1e9900 */
[C---:B------:R-:W-:Y:S01]  /*09a0*/  LEA R8, R3.reuse, UR17, 0x2 ;  /* 0x0000001103087c11 */ /* 0x040fe2000f8e10ff */
        /* <DEDUP_REMOVED lines=12> */
[----:B0-----:R-:W5:Y:S01]  /*0a70*/  @P0 LDL R8, [R18+0x10] ;  /* 0x0000100012080983 */ /* 0x001f620000100800 */
[----:B------:R-:W-:Y:S01]  /*0a80*/  UMOV UR10, 0x54442d19 ;  /* 0x54442d19000a7882 */ /* 0x000fe20000000000 */
[----:B------:R-:W-:Y:S01]  /*0a90*/  UMOV UR11, 0x3bf921fb ;  /* 0x3bf921fb000b7882 */ /* 0x000fe20000000000 */
[----:B--2---:R-:W-:-:S02]  /*0aa0*/  ISETP.LE.AND P1, PT, RZ, UR6, PT ;  /* 0x00000006ff007c0c */ /* 0x004fc4000bf23270 */
[----:B---3--:R-:W-:Y:S02]  /*0ab0*/  @P0 SHF.L.U32 R5, R3, R15, RZ ;  /* 0x0000000f03050219 */ /* 0x008fe400000006ff */
[----:B----4-:R-:W-:Y:S02]  /*0ac0*/  @P0 SHF.R.U32.HI R6, RZ, R19, R4 ;  /* 0x00000013ff060219 */ /* 0x010fe40000011604 */
[----:B------:R-:W-:Y:S02]  /*0ad0*/  @P0 SHF.L.U32 R7, R4, R15, RZ ;  /* 0x0000000f04070219 */ /* 0x000fe400000006ff */
[----:B-----5:R-:W-:Y:S01]  /*0ae0*/  @P0 SHF.R.U32.HI R8, RZ, R19, R8 ;  /* 0x00000013ff080219 */ /* 0x020fe20000011608 */
[----:B------:R-:W-:-:S04]  /*0af0*/  @P0 IMAD.IADD R3, R5, 0x1, R6 ;  /* 0x0000000105030824 */ /* 0x000fc800078e0206 */
[----:B------:R-:W-:-:S05]  /*0b00*/  @P0 IMAD.IADD R4, R7, 0x1, R8 ;  /* 0x0000000107040824 */ /* 0x000fca00078e0208 */
[C---:B------:R-:W-:Y:S01]  /*0b10*/  SHF.L.W.U32.HI R5, R4.reuse, 0x2, R3 ;  /* 0x0000000204057819 */ /* 0x040fe20000010e03 */
[----:B------:R-:W-:-:S03]  /*0b20*/  IMAD.SHL.U32 R4, R4, 0x4, RZ ;  /* 0x0000000404047824 */ /* 0x000fc600078e00ff */
[----:B------:R-:W-:Y:S02]  /*0b30*/  SHF.R.S32.HI R7, RZ, 0x1f, R5 ;  /* 0x0000001fff077819 */ /* 0x000fe40000011405 */
[----:B------:R-:W-:Y:S02]  /*0b40*/  LOP3.LUT R8, R5, UR6, RZ, 0x3c, !PT ;  /* 0x0000000605087c12 */ /* 0x000fe4000f8e3cff */
[C---:B------:R-:W-:Y:S02]  /*0b50*/  LOP3.LUT R6, R7.reuse, R4, RZ, 0x3c, !PT ;  /* 0x0000000407067212 */ /* 0x040fe400078e3cff */
[----:B------:R-:W-:Y:S02]  /*0b60*/  LOP3.LUT R7, R7, R5, RZ, 0x3c, !PT ;  /* 0x0000000507077212 */ /* 0x000fe400078e3cff */
[----:B------:R-:W-:Y:S02]  /*0b70*/  SHF.R.U32.HI R4, RZ, 0x1e, R3 ;  /* 0x0000001eff047819 */ /* 0x000fe40000011603 */
[----:B------:R-:W-:-:S02]  /*0b80*/  ISETP.GE.AND P0, PT, R8, RZ, PT ;  /* 0x000000ff0800720c */ /* 0x000fc40003f06270 */
[----:B------:R-:W1:Y:S01]  /*0b90*/  I2F.F64.S64 R6, R6 ;  /* 0x0000000600067312 */ /* 0x000e620000301c00 */
[----:B------:R-:W-:-:S05]  /*0ba0*/  LEA.HI R5, R5, R4, RZ, 0x1 ;  /* 0x0000000405057211 */ /* 0x000fca00078f08ff */
[----:B------:R-:W-:Y:S01]  /*0bb0*/  @!P1 IMAD.MOV R5, RZ, RZ, -R5 ;  /* 0x000000ffff059224 */ /* 0x000fe200078e0a05 */
[----:B-1----:R-:W-:-:S10]  /*0bc0*/  DMUL R26, R6, UR10 ;  /* 0x0000000a061a7c28 */ /* 0x002fd40008000000 */
[----:B------:R-:W0:Y:S02]  /*0bd0*/  F2F.F32.F64 R26, R26 ;  /* 0x0000001a001a7310 */ /* 0x000e240000301000 */
[----:B0-----:R-:W-:-:S07]  /*0be0*/  FSEL R4, -R26, R26, !P0 ;  /* 0x0000001a1a047208 */ /* 0x001fce0004000100 */
.L_x_3:
[----:B------:R-:W-:Y:S01]  /*0bf0*/  FMUL R6, R4, R4 ;  /* 0x0000000404067220 */ /* 0x000fe20000400000 */
[C---:B------:R-:W-:Y:S02]  /*0c00*/  LOP3.LUT R7, R5.reuse, 0x1, RZ, 0xc0, !PT ;  /* 0x0000000105077812 */ /* 0x040fe400078ec0ff */
[----:B------:R-:W-:Y:S01]  /*0c10*/  LOP3.LUT P1, RZ, R5, 0x2, RZ, 0xc0, !PT ;  /* 0x0000000205ff7812 */ /* 0x000fe2000782c0ff */
[----:B------:R-:W-:Y:S01]  /*0c20*/  FFMA R3, R6, R24, -0.0013887860113754868507 ;  /* 0xbab607ed06037423 */ /* 0x000fe20000000018 */
[----:B------:R-:W-:Y:S01]  /*0c30*/  ISETP.NE.U32.AND P0, PT, R7, 0x1, PT ;  /* 0x000000010700780c */ /* 0x000fe20003f05070 */
[----:B------:R-:W-:-:S03]  /*0c40*/  IMAD.MOV.U32 R5, RZ, RZ, R17 ;  /* 0x000000ffff057224 */ /* 0x000fc600078e0011 */
[----:B------:R-:W-:Y:S02]  /*0c50*/  FSEL R7, R3, -0.00019574658654164522886, !P0 ;  /* 0xb94d415303077808 */ /* 0x000fe40004000000 */
[----:B------:R-:W-:Y:S02]  /*0c60*/  FSEL R27, R23, 0.041666727513074874878, P0 ;  /* 0x3d2aaabb171b7808 */ /* 0x000fe40000000000 */
[----:B------:R-:W-:Y:S02]  /*0c70*/  FSEL R3, R4, 1, P0 ;  /* 0x3f80000004037808 */ /* 0x000fe40000000000 */
[----:B------:R-:W-:Y:S01]  /*0c80*/  FSEL R8, -R21, -0.4999999701976776123, P0 ;  /* 0xbeffffff15087808 */ /* 0x000fe20000000100 */
[C---:B------:R-:W-:Y:S02]  /*0c90*/  FFMA R7, R6.reuse, R7, R27 ;  /* 0x0000000706077223 */ /* 0x040fe4000000001b */
[C---:B------:R-:W-:Y:S02]  /*0ca0*/  FFMA R4, R6.reuse, R3, RZ ;  /* 0x0000000306047223 */ /* 0x040fe400000000ff */
[----:B------:R-:W-:-:S04]  /*0cb0*/  FFMA R7, R6, R7, R8 ;  /* 0x0000000706077223 */ /* 0x000fc80000000008 */
[----:B------:R-:W-:Y:S01]  /*0cc0*/  FFMA R3, R4, R7, R3 ;  /* 0x0000000704037223 */ /* 0x000fe20000000003 */
[----:B------:R-:W-:-:S03]  /*0cd0*/  IMAD.MOV.U32 R4, RZ, RZ, R10 ;  /* 0x000000ffff047224 */ /* 0x000fc600078e000a */
[----:B------:R-:W-:-:S04]  /*0ce0*/  @P1 FADD R3, RZ, -R3 ;  /* 0x80000003ff031221 */ /* 0x000fc80000000000 */
[----:B------:R-:W-:Y:S01]  /*0cf0*/  FFMA R25, R22, -R3, R25 ;  /* 0x8000000316197223 */ /* 0x000fe20000000019 */
[----:B------:R-:W-:Y:S06]  /*0d00*/  @P2 BRA `(.L_x_5) ;  /* 0x0000000000ac2947 */ /* 0x000fec0003800000 */
[----:B------:R-:W-:Y:S02]  /*0d10*/  IMAD.MOV.U32 R26, RZ, RZ, RZ ;  /* 0x000000ffff1a7224 */ /* 0x000fe400078e00ff */
[----:B------:R-:W-:Y:S02]  /*0d20*/  IMAD.MOV.U32 R29, RZ, RZ, RZ ;  /* 0x000000ffff1d7224 */ /* 0x000fe400078e00ff */
[----:B------:R-:W-:-:S07]  /*0d30*/  IMAD.MOV.U32 R3, RZ, RZ, RZ ;  /* 0x000000ffff037224 */ /* 0x000fce00078e00ff */
.L_x_6:
        /* <DEDUP_REMOVED lines=40> */
.L_x_5:
        /* <DEDUP_REMOVED lines=21> */
.L_x_8:
[----:B0-----:R-:W0:Y:S02]  /*1110*/  LDC.64 R4, c[0x4][0x10] ;  /* 0x01000400ff047b82 */ /* 0x001e240000000a00 */
[----:B0-----:R-:W-:-:S06]  /*1120*/  IMAD.WIDE.U32 R4, R3, 0x4, R4 ;  /* 0x0000000403047825 */ /* 0x001fcc00078e0004 */
[----:B------:R-:W2:Y:S01]  /*1130*/  LDG.E.CONSTANT R5, desc[UR18][R4.64] ;  /* 0x0000001204057981 */ /* 0x000ea2000c1e9900 */
[C---:B------:R-:W-:Y:S01]  /*1140*/  LEA R8, R3.reuse, UR17, 0x2 ;  /* 0x0000001103087c11 */ /* 0x040fe2000f8e10ff */
[----:B------:R-:W-:-:S05]  /*1150*/  VIADD R3, R3, 0x1 ;  /* 0x0000000103037836 */ /* 0x000fca0000000000 */
[----:B------:R-:W-:Y:S01]  /*1160*/  ISETP.NE.AND P0, PT, R3, 0x6, PT ;  /* 0x000000060300780c */ /* 0x000fe20003f05270 */
[----:B--2---:R-:W-:-:S03]  /*1170*/  IMAD.WIDE.U32 R6, R5, R16, RZ ;  /* 0x0000001005067225 */ /* 0x004fc600078e00ff */
[----:B------:R-:W-:-:S04]  /*1180*/  IADD3 R27, P1, PT, R6, R26, RZ ;  /* 0x0000001a061b7210 */ /* 0x000fc80007f3e0ff */
[----:B------:R-:W-:Y:S01]  /*1190*/  IADD3.X R26, PT, PT, R7, R31, RZ, P1, !PT ;  /* 0x0000001f071a7210 */ /* 0x000fe20000ffe4ff */
[----:B------:R0:W-:Y:S04]  /*11a0*/  STL [R8], R27 ;  /* 0x0000001b08007387 */ /* 0x0001e80000100800 */
        /* <DEDUP_REMOVED lines=30> */
.L_x_7:
[----:B------:R-:W-:Y:S01]  /*1390*/  FMUL R6, R4, R4 ;  /* 0x0000000404067220 */ /* 0x000fe20000400000 */
[----:B------:R-:W-:Y:S01]  /*13a0*/  LOP3.LUT R3, R5, 0x1, RZ, 0xc0, !PT ;  /* 0x0000000105037812 */ /* 0x000fe200078ec0ff */
[----:B------:R-:W-:Y:S02]  /*13b0*/  BSSY.RECONVERGENT B0, `(.L_x_9) ;  /* 0x000003e000007945 */ /* 0x000fe40003800200 */
[----:B------:R-:W-:Y:S01]  /*13c0*/  FFMA R24, R6, R24, -0.0013887860113754868507 ;  /* 0xbab607ed06187423 */ /* 0x000fe20000000018 */
[----:B------:R-:W-:Y:S01]  /*13d0*/  ISETP.NE.U32.AND P0, PT, R3, 0x1, PT ;  /* 0x000000010300780c */ /* 0x000fe20003f05070 */
[----:B------:R-:W-:-:S03]  /*13e0*/  VIADD R3, R5, 0x1 ;  /* 0x0000000105037836 */ /* 0x000fc60000000000 */
[----:B------:R-:W-:Y:S02]  /*13f0*/  FSEL R23, R23, 0.041666727513074874878, !P0 ;  /* 0x3d2aaabb17177808 */ /* 0x000fe40004000000 */
[----:B------:R-:W-:Y:S02]  /*1400*/  FSEL R5, R24, -0.00019574658654164522886, P0 ;  /* 0xb94d415318057808 */ /* 0x000fe40000000000 */
[----:B------:R-:W-:Y:S02]  /*1410*/  LOP3.LUT P1, RZ, R3, 0x2, RZ, 0xc0, !PT ;  /* 0x0000000203ff7812 */ /* 0x000fe4000782c0ff */
[----:B------:R-:W-:Y:S01]  /*1420*/  FSEL R3, R4, 1, !P0 ;  /* 0x3f80000004037808 */ /* 0x000fe20004000000 */
[----:B------:R-:W-:Y:S01]  /*1430*/  FFMA R5, R6, R5, R23 ;  /* 0x0000000506057223 */ /* 0x000fe20000000017 */
[----:B------:R-:W-:-:S03]  /*1440*/  FSEL R8, -R21, -0.4999999701976776123, !P0 ;  /* 0xbeffffff15087808 */ /* 0x000fc60004000100 */
[C---:B------:R-:W-:Y:S02]  /*1450*/  FFMA R4, R6.reuse, R3, RZ ;  /* 0x0000000306047223 */ /* 0x040fe400000000ff */
[----:B------:R-:W-:-:S04]  /*1460*/  FFMA R5, R6, R5, R8 ;  /* 0x0000000506057223 */ /* 0x000fc80000000008 */
[----:B------:R-:W-:Y:S02]  /*1470*/  FFMA R3, R4, R5, R3 ;  /* 0x0000000504037223 */ /* 0x000fe40000000003 */
[----:B------:R-:W0:Y:S02]  /*1480*/  FRND.CEIL R5, R25 ;  /* 0x0000001900057307 */ /* 0x000e240000209000 */
[----:B------:R-:W-:-:S04]  /*1490*/  @P1 FADD R3, RZ, -R3 ;  /* 0x80000003ff031221 */ /* 0x000fc80000000000 */
[----:B------:R-:W-:-:S04]  /*14a0*/  FFMA R29, R22, R3, R29 ;  /* 0x00000003161d7223 */ /* 0x000fc8000000001d */
[----:B------:R-:W1:Y:S01]  /*14b0*/  FRND.CEIL R4, R29 ;  /* 0x0000001d00047307 */ /* 0x000e620000209000 */
[----:B0-----:R-:W-:-:S04]  /*14c0*/  FSETP.GE.AND P0, PT, R5, R14, PT ;  /* 0x0000000e0500720b */ /* 0x001fc80003f06000 */
[----:B------:R-:W-:Y:S02]  /*14d0*/  FSETP.GEU.AND P0, PT, R25, RZ, !P0 ;  /* 0x000000ff1900720b */ /* 0x000fe4000470e000 */
[----:B-1----:R-:W-:Y:S01]  /*14e0*/  FSETP.GE.AND P1, PT, R4, R11, PT ;  /* 0x0000000b0400720b */ /* 0x002fe20003f26000 */
[----:B------:R-:W-:-:S03]  /*14f0*/  IMAD.MOV.U32 R4, RZ, RZ, RZ ;  /* 0x000000ffff047224 */ /* 0x000fc600078e00ff */
[----:B------:R-:W-:-:S04]  /*1500*/  FSETP.GEU.AND P1, PT, R29, RZ, !P1 ;  /* 0x000000ff1d00720b */ /* 0x000fc80004f2e000 */
[----:B------:R-:W-:-:S13]  /*1510*/  PLOP3.LUT P0, PT, P0, P1, PT, 0x80, 0x8 ;  /* 0x000000000008781c */ /* 0x000fda0000703070 */
[----:B------:R-:W-:Y:S05]  /*1520*/  @!P0 BRA `(.L_x_10) ;  /* 0x0000000000988947 */ /* 0x000fea0003800000 */
[----:B------:R-:W0:Y:S01]  /*1530*/  LDCU UR6, c[0x0][0x394] ;  /* 0x00007280ff0677ac */ /* 0x000e220008000800 */
[----:B------:R-:W1:Y:S01]  /*1540*/  LDC.64 R22, c[0x0][0x380] ;  /* 0x0000e000ff167b82 */ /* 0x000e620000000a00 */
[----:B------:R-:W-:Y:S08]  /*1550*/  F2I.CEIL.NTZ R5, R25 ;  /* 0x0000001900057305 */ /* 0x000ff0000020b100 */
[----:B------:R-:W0:Y:S08]  /*1560*/  F2I.CEIL.NTZ R4, R29 ;  /* 0x0000001d00047305 */ /* 0x000e30000020b100 */
[----:B------:R-:W2:Y:S01]  /*1570*/  F2I.FLOOR.NTZ R24, R29 ;  /* 0x0000001d00187305 */ /* 0x000ea20000207100 */
[----:B0-----:R-:W-:-:S07]  /*1580*/  IMAD R7, R5, UR6, R4 ;  /* 0x0000000605077c24 */ /* 0x001fce000f8e0204 */
[----:B------:R-:W0:Y:S01]  /*1590*/  F2I.FLOOR.NTZ R3, R25 ;  /* 0x0000001900037305 */ /* 0x000e220000207100 */
[----:B------:R-:W-:Y:S02]  /*15a0*/  IMAD.SHL.U32 R27, R7, 0x4, RZ ;  /* 0x00000004071b7824 */ /* 0x000fe400078e00ff */
[----:B--2---:R-:W-:Y:S02]  /*15b0*/  IMAD R6, R5, UR6, R24 ;  /* 0x0000000605067c24 */ /* 0x004fe4000f8e0218 */
[----:B-1----:R-:W-:-:S04]  /*15c0*/  IMAD.WIDE R26, R27, 0x4, R22 ;  /* 0x000000041b1a7825 */ /* 0x002fc800078e0216 */
[----:B------:R-:W-:Y:S02]  /*15d0*/  IMAD.SHL.U32 R31, R6, 0x4, RZ ;  /* 0x00000004061f7824 */ /* 0x000fe400078e00ff */
[C---:B0-----:R-:W-:Y:S01]  /*15e0*/  IMAD R5, R3.reuse, UR6, R4 ;  /* 0x0000000603057c24 */ /* 0x041fe2000f8e0204 */
[----:B------:R-:W2:Y:S01]  /*15f0*/  LDG.E R26, desc[UR18][R26.64+0xc] ;  /* 0x00000c121a1a7981 */ /* 0x000ea2000c1e1900 */
[----:B------:R-:W-:Y:S02]  /*1600*/  IMAD R4, R3, UR6, R24 ;  /* 0x0000000603047c24 */ /* 0x000fe4000f8e0218 */
[----:B------:R-:W-:Y:S02]  /*1610*/  IMAD.SHL.U32 R7, R5, 0x4, RZ ;  /* 0x0000000405077824 */ /* 0x000fe400078e00ff */
[----:B------:R-:W-:Y:S02]  /*1620*/  IMAD.SHL.U32 R21, R4, 0x4, RZ ;  /* 0x0000000404157824 */ /* 0x000fe400078e00ff */
[----:B------:R-:W-:-:S04]  /*1630*/  IMAD.WIDE R4, R31, 0x4, R22 ;  /* 0x000000041f047825 */ /* 0x000fc800078e0216 */
[--C-:B------:R-:W-:Y:S02]  /*1640*/  IMAD.WIDE R6, R7, 0x4, R22.reuse ;  /* 0x0000000407067825 */ /* 0x100fe400078e0216 */
[----:B------:R0:W3:Y:S02]  /*1650*/  LDG.E R4, desc[UR18][R4.64+0xc] ;  /* 0x00000c1204047981 */ /* 0x0000e4000c1e1900 */
[----:B------:R-:W-:Y:S02]  /*1660*/  IMAD.WIDE R22, R21, 0x4, R22 ;  /* 0x0000000415167825 */ /* 0x000fe400078e0216 */
[----:B------:R-:W4:Y:S04]  /*1670*/  LDG.E R6, desc[UR18][R6.64+0xc] ;  /* 0x00000c1206067981 */ /* 0x000f28000c1e1900 */
[----:B------:R-:W5:Y:S01]  /*1680*/  LDG.E R22, desc[UR18][R22.64+0xc] ;  /* 0x00000c1216167981 */ /* 0x000f62000c1e1900 */
[----:B------:R-:W-:-:S05]  /*1690*/  I2FP.F32.S32 R8, R3 ;  /* 0x0000000300087245 */ /* 0x000fca0000201400 */
[----:B------:R-:W-:Y:S01]  /*16a0*/  FADD R8, R25, -R8 ;  /* 0x8000000819087221 */ /* 0x000fe20000000000 */
[----:B------:R-:W-:-:S03]  /*16b0*/  I2FP.F32.S32 R24, R24 ;  /* 0x0000001800187245 */ /* 0x000fc60000201400 */
[----:B------:R-:W-:Y:S02]  /*16c0*/  FADD R3, -R8, 1 ;  /* 0x3f80000008037421 */ /* 0x000fe40000000100 */
[----:B------:R-:W-:-:S04]  /*16d0*/  FADD R24, R29, -R24 ;  /* 0x800000181d187221 */ /* 0x000fc80000000000 */
[----:B0-----:R-:W-:Y:S01]  /*16e0*/  FADD R5, -R24, 1 ;  /* 0x3f80000018057421 */ /* 0x001fe20000000100 */
[----:B--2---:R-:W-:-:S05]  /*16f0*/  I2FP.F32.S32 R25, R26 ;  /* 0x0000001a00197245 */ /* 0x004fca0000201400 */
[----:B------:R-:W-:Y:S01]  /*1700*/  FMUL R28, R8, R25 ;  /* 0x00000019081c7220 */ /* 0x000fe20000400000 */
[----:B---3--:R-:W-:Y:S02]  /*1710*/  I2FP.F32.S32 R21, R4 ;  /* 0x0000000400157245 */ /* 0x008fe40000201400 */
[----:B----4-:R-:W-:-:S03]  /*1720*/  I2FP.F32.S32 R26, R6 ;  /* 0x00000006001a7245 */ /* 0x010fc60000201400 */
[----:B------:R-:W-:Y:S01]  /*1730*/  FMUL R21, R8, R21 ;  /* 0x0000001508157220 */ /* 0x000fe20000400000 */
[----:B-----5:R-:W-:Y:S01]  /*1740*/  I2FP.F32.S32 R4, R22 ;  /* 0x0000001600047245 */ /* 0x020fe20000201400 */
[----:B------:R-:W-:-:S04]  /*1750*/  FFMA R7, R3, R26, R28 ;  /* 0x0000001a03077223 */ /* 0x000fc8000000001c */
[----:B------:R-:W-:Y:S01]  /*1760*/  FFMA R4, R3, R4, R21 ;  /* 0x0000000403047223 */ /* 0x000fe20000000015 */
[----:B------:R-:W-:-:S04]  /*1770*/  FMUL R7, R24, R7 ;  /* 0x0000000718077220 */ /* 0x000fc80000400000 */
[----:B------:R-:W-:-:S07]  /*1780*/  FFMA R4, R4, R5, R7 ;  /* 0x0000000504047223 */ /* 0x000fce0000000007 */
.L_x_10:
[----:B------:R-:W-:Y:S05]  /*1790*/  BSYNC.RECONVERGENT B0 ;  /* 0x0000000000007941 */ /* 0x000fea0003800200 */
.L_x_9:
[----:B------:R-:W0:Y:S01]  /*17a0*/  LDCU UR6, c[0x0][0x39c] ;  /* 0x00007380ff0677ac */ /* 0x000e220008000800 */
[----:B------:R-:W-:Y:S01]  /*17b0*/  FADD R9, R4, R9 ;  /* 0x0000000904097221 */ /* 0x000fe20000000000 */
[----:B------:R-:W-:-:S04]  /*17c0*/  UIADD3 UR5, UPT, UPT, UR5, 0x1, URZ ;  /* 0x0000000105057890 */ /* 0x000fc8000fffe0ff */
[----:B0-----:R-:W-:-:S09]  /*17d0*/  UISETP.NE.AND UP0, UPT, UR5, UR6, UPT ;  /* 0x000000060500728c */ /* 0x001fd2000bf05270 */
[----:B------:R-:W-:Y:S05]  /*17e0*/  BRA.U UP0, `(.L_x_11) ;  /* 0xffffffed00447547 */ /* 0x000fea000b83ffff */
[----:B------:R-:W-:Y:S05]  /*17f0*/  BRA.U UP1, `(.L_x_12) ;  /* 0xffffffed012c7547 */ /* 0x000fea000b83ffff */
.L_x_0:
[----:B------:R-:W0:Y:S01]  /*1800*/  LDCU UR5, c[0x0][0x3a0] ;  /* 0x00007400ff0577ac */ /* 0x000e220008000800 */
[----:B------:R-:W1:Y:S01]  /*1810*/  LDCU.64 UR10, c[0x0][0x3b0] ;  /* 0x00007600ff0a77ac */ /* 0x000e620008000a00 */
[----:B0-----:R-:W-:-:S05]  /*1820*/  I2FP.F32.S32 R4, UR5 ;  /* 0x0000000500047c45 */ /* 0x001fca0008201400 */
[----:B------:R-:W-:-:S06]  /*1830*/  FADD R4, R4, -R9 ;  /* 0x8000000904047221 */ /* 0x000fcc0000000000 */
[----:B------:R-:W1:Y:S02]  /*1840*/  F2F.F64.F32 R4, |R4| ;  /* 0x4000000400047310 */ /* 0x000e640000201800 */
[----:B-1----:R-:W-:-:S14]  /*1850*/  DSETP.GTU.AND P0, PT, R4, UR10, PT ;  /* 0x0000000a04007e2a */ /* 0x002fdc000bf0c000 */
[----:B------:R-:W-:Y:S05]  /*1860*/  @P0 EXIT ;  /* 0x000000000000094d */ /* 0x000fea0003800000 */
[----:B------:R-:W0:Y:S01]  /*1870*/  LDCU UR4, c[0x0][0x398] ;  /* 0x00007300ff0477ac */ /* 0x000e220008000800 */
[----:B------:R-:W-:Y:S01]  /*1880*/  CS2R R26, SRZ ;  /* 0x00000000001a7805 */ /* 0x000fe2000001ff00 */
[----:B0-----:R-:W-:-:S09]  /*1890*/  UISETP.GE.AND UP0, UPT, UR4, 0x1, UPT ;  /* 0x000000010400788c */ /* 0x001fd2000bf06270 */
[----:B------:R-:W-:Y:S05]  /*18a0*/  BRA.U !UP0, `(.L_x_13) ;  /* 0x0000004508dc7547 */ /* 0x000fea000b800000 */
[----:B------:R-:W0:Y:S02]  /*18b0*/  LDCU UR5, c[0x0][0x39c] ;  /* 0x00007380ff0577ac */ /* 0x000e240008000800 */
[----:B0-----:R-:W-:-:S09]  /*18c0*/  UISETP.GE.AND UP0, UPT, UR5, 0x1, UPT ;  /* 0x000000010500788c */ /* 0x001fd2000bf06270 */
[----:B------:R-:W-:Y:S05]  /*18d0*/  BRA.U !UP0, `(.L_x_13) ;  /* 0x0000004508d07547 */ /* 0x000fea000b800000 */
[----:B------:R-:W0:Y:S01]  /*18e0*/  LDCU UR6, c[0x0][0x3b8] ;  /* 0x00007700ff0677ac */ /* 0x000e220008000800 */
[----:B------:R-:W-:Y:S02]  /*18f0*/  I2FP.F32.S32 R8, R0 ;  /* 0x0000000000087245 */ /* 0x000fe40000201400 */
[----:B------:R-:W-:Y:S01]  /*1900*/  CS2R R26, SRZ ;  /* 0x00000000001a7805 */ /* 0x000fe2000001ff00 */
[----:B------:R-:W-:Y:S01]  /*1910*/  UIMAD UR4, UR4, UR5, URZ ;  /* 0x00000005040472a4 */ /* 0x000fe2000f8e02ff */
[----:B------:R-:W1:Y:S03]  /*1920*/  LDCU.64 UR12, c[0x0][0x390] ;  /* 0x00007200ff0c77ac */ /* 0x000e660008000a00 */
[----:B------:R-:W-:Y:S01]  /*1930*/  UIMAD UR4, UR4, 0x3, URZ ;  /* 0x00000003040478a4 */ /* 0x000fe2000f8e02ff */
[----:B0-----:R-:W-:-:S08]  /*1940*/  IMAD.U32 R7, RZ, RZ, UR6 ;  /* 0x00000006ff077e24 */ /* 0x001fd0000f8e00ff */
[----:B------:R-:W0:Y:S01]  /*1950*/  I2F.F64 R4, UR4 ;  /* 0x0000000400047d12 */ /* 0x000e220008201c00 */
[----:B------:R-:W-:Y:S01]  /*1960*/  USHF.R.U32.HI UR10, URZ, 0x17, UR6 ;  /* 0x00000017ff0a7899 */ /* 0x000fe20008011606 */
[C---:B------:R-:W-:Y:S01]  /*1970*/  FMUL R3, R7.reuse, 0.63661974668502807617 ;  /* 0x3f22f98307037820 */ /* 0x040fe20000400000 */
[----:B------:R-:W-:Y:S02]  /*1980*/  FSETP.GE.AND P0, PT, |R7|, 105615, PT ;  /* 0x47ce47800700780b */ /* 0x000fe40003f06200 */
[----:B------:R-:W-:Y:S02]  /*1990*/  ULOP3.LUT UR4, UR10, 0xe0, URZ, 0xc0, !UPT ;  /* 0x000000e00a047892 */ /* 0x000fe4000f8ec0ff */
[----:B------:R-:W-:Y:S01]  /*19a0*/  USHF.L.U32 UR11, UR6, 0x8, URZ ;  /* 0x00000008060b7899 */ /* 0x000fe200080006ff */
[----:B------:R-:W2:Y:S01]  /*19b0*/  F2I.NTZ R3, R3 ;  /* 0x0000000300037305 */ /* 0x000ea20000203100 */
[----:B------:R-:W-:Y:S02]  /*19c0*/  UIADD3 UR4, UPT, UPT, UR4, -0x80, URZ ;  /* 0xffffff8004047890 */ /* 0x000fe4000fffe0ff */
[----:B------:R-:W-:-:S02]  /*19d0*/  ULOP3.LUT UR10, UR10, 0x1f, URZ, 0xc0, !UPT ;  /* 0x0000001f0a0a7892 */ /* 0x000fc4000f8ec0ff */
[----:B------:R-:W-:Y:S01]  /*19e0*/  USHF.R.U32.HI UR4, URZ, 0x5, UR4 ;  /* 0x00000005ff047899 */ /* 0x000fe20008011604 */
[----:B0-----:R-:W-:Y:S01]  /*19f0*/  R2UR UR21, R5 ;  /* 0x00000000051572ca */ /* 0x001fe200000e0000 */
[----:B------:R-:W-:Y:S01]  /*1a00*/  ULOP3.LUT UR11, UR11, 0x80000000, URZ, 0xfc, !UPT ;  /* 0x800000000b0b7892 */ /* 0x000fe2000f8efcff */
[----:B------:R-:W-:Y:S01]  /*1a10*/  R2UR UR20, R4 ;  /* 0x00000000041472ca */ /* 0x000fe200000e0000 */
[----:B------:R-:W-:Y:S01]  /*1a20*/  VOTEU.ANY UP0, P0 ;  /* 0x0000000000ff7886 */ /* 0x000fe20000000100 */
[----:B------:R-:W-:Y:S01]  /*1a30*/  PLOP3.LUT P0, PT, PT, PT, UP0, 0x80, 0x8 ;  /* 0x000000000008781c */ /* 0x000fe20003f0f008 */
[----:B------:R-:W-:Y:S02]  /*1a40*/  UIADD3 UR4, UPT, UPT, -UR4, URZ, URZ ;  /* 0x000000ff04047290 */ /* 0x000fe4000fffe1ff */
[----:B------:R-:W-:Y:S01]  /*1a50*/  UIADD3 UR22, UPT, UPT, -UR10, 0x20, URZ ;  /* 0x000000200a167890 */ /* 0x000fe2000fffe1ff */
[----:B------:R-:W-:Y:S01]  /*1a60*/  FSETP.EQ.OR P2, PT, |R7|, +INF , !P0 ;  /* 0x7f8000000700780b */ /* 0x000fe20004742600 */
[----:B------:R-:W-:Y:S01]  /*1a70*/  ULEA UR15, UR4, UR17, 0x2 ;  /* 0x00000011040f7291 */ /* 0x000fe2000f8e10ff */
[----:B--2---:R-:W-:Y:S01]  /*1a80*/  R2UR UR14, R3 ;  /* 0x00000000030e72ca */ /* 0x004fe200000e0000 */
[----:B------:R-:W-:Y:S01]  /*1a90*/  FMUL R3, RZ, UR6 ;  /* 0x00000006ff037c20 */ /* 0x000fe20008400000 */
[----:B------:R-:W-:-:S11]  /*1aa0*/  UMOV UR4, URZ ;  /* 0x000000ff00047c82 */ /* 0x000fd60008000000 */
[----:B------:R-:W-:Y:S01]  /*1ab0*/  I2FP.F32.S32 R6, UR14 ;  /* 0x0000000e00067c45 */ /* 0x000fe20008201400 */
[----:B------:R-:W-:-:S04]  /*1ac0*/  USEL UR14, UR14, URZ, !UP0 ;  /* 0x000000ff0e0e7287 */ /* 0x000fc8000c000000 */
[----:B------:R-:W-:Y:S01]  /*1ad0*/  FFMA R5, R6, -1.5707962512969970703, R7 ;  /* 0xbfc90fda06057823 */ /* 0x000fe20000000007 */
[----:B------:R-:W-:-:S03]  /*1ae0*/  I2FP.F32.S32 R7, R2 ;  /* 0x0000000200077245 */ /* 0x000fc60000201400 */
[----:B------:R-:W-:-:S04]  /*1af0*/  FFMA R5, R6, -7.5497894158615963534e-08, R5 ;  /* 0xb3a2216806057823 */ /* 0x000fc80000000005 */
[----:B------:R-:W-:Y:S01]  /*1b00*/  @!P0 FFMA R3, R6, -5.3903029534742383927e-15, R5 ;  /* 0xa7c234c506038823 */ /* 0x000fe20000000005 */
[----:B-1----:R-:W-:Y:S02]  /*1b10*/  I2FP.F32.S32 R5, UR13 ;  /* 0x0000000d00057c45 */ /* 0x002fe40008201400 */
[----:B------:R-:W-:-:S07]  /*1b20*/  I2FP.F32.S32 R6, UR12 ;  /* 0x0000000c00067c45 */ /* 0x000fce0008201400 */
.L_x_63:
[----:B------:R-:W0:Y:S01]  /*1b30*/  LDCU UR5, c[0x0][0x398] ;  /* 0x00007300ff0577ac */ /* 0x000e220008000800 */
[----:B------:R-:W-:Y:S01]  /*1b40*/  I2FP.F32.U32 R9, UR4 ;  /* 0x0000000400097c45 */ /* 0x000fe20008201000 */
[----:B------:R-:W-:Y:S01]  /*1b50*/  UMOV UR16, UR4 ;  /* 0x0000000400107c82 */ /* 0x000fe20008000000 */
[----:B------:R-:W-:-:S04]  /*1b60*/  UIADD3 UR4, UPT, UPT, UR4, 0x1, URZ ;  /* 0x0000000104047890 */ /* 0x000fc8000fffe0ff */
[----:B0-----:R-:W-:-:S03]  /*1b70*/  UISETP.NE.AND UP0, UPT, UR4, UR5, UPT ;  /* 0x000000050400728c */ /* 0x001fc6000bf05270 */
[----:B------:R-:W-:-:S08]  /*1b80*/  UMOV UR5, URZ ;  /* 0x000000ff00057c82 */ /* 0x000fd00008000000 */
.L_x_62:
[----:B------:R-:W-:Y:S01]  /*1b90*/  I2FP.F32.U32 R32, UR5 ;  /* 0x0000000500207c45 */ /* 0x000fe20008201000 */
[----:B------:R-:W-:Y:S02]  /*1ba0*/  IMAD.U32 R10, RZ, RZ, UR14 ;  /* 0x0000000eff0a7e24 */ /* 0x000fe4000f8e00ff */
[----:B------:R-:W-:Y:S01]  /*1bb0*/  IMAD.MOV.U32 R4, RZ, RZ, R3 ;  /* 0x000000ffff047224 */ /* 0x000fe200078e0003 */
[----:B------:R-:W-:Y:S06]  /*1bc0*/  @P2 BRA `(.L_x_14) ;  /* 0x0000000000b82947 */ /* 0x000fec0003800000 */
[----:B------:R-:W-:Y:S01]  /*1bd0*/  CS2R R16, SRZ ;  /* 0x0000000000107805 */ /* 0x000fe2000001ff00 */
[----:B------:R-:W-:Y:S01]  /*1be0*/  IMAD.MOV.U32 R4, RZ, RZ, R1 ;  /* 0x000000ffff047224 */ /* 0x000fe200078e0001 */
[----:B------:R-:W0:Y:S01]  /*1bf0*/  LDCU.64 UR12, c[0x4][0x10] ;  /* 0x01000200ff0c77ac */ /* 0x000e220008000a00 */
[----:B------:R-:W-:-:S05]  /*1c00*/  UMOV UR6, URZ ;  /* 0x000000ff00067c82 */ /* 0x000fca0008000000 */
.L_x_15:
[----:B0-----:R-:W-:Y:S02]  /*1c10*/  IMAD.U32 R12, RZ, RZ, UR12 ;  /* 0x0000000cff0c7e24 */ /* 0x001fe4000f8e00ff */
[----:B------:R-:W-:-:S05]  /*1c20*/  IMAD.U32 R13, RZ, RZ, UR13 ;  /* 0x0000000dff0d7e24 */ /* 0x000fca000f8e00ff */
[----:B------:R-:W2:Y:S01]  /*1c30*/  LDG.E.CONSTANT R10, desc[UR18][R12.64] ;  /* 0x000000120c0a7981 */ /* 0x000ea2000c1e9900 */
[----:B------:R-:W-:Y:S02]  /*1c40*/  UIADD3 UR12, UP1, UPT, UR12, 0x4, URZ ;  /* 0x000000040c0c7890 */ /* 0x000fe4000ff3e0ff */
[----:B------:R-:W-:Y:S02]  /*1c50*/  UIADD3 UR6, UPT, UPT, UR6, 0x1, URZ ;  /* 0x0000000106067890 */ /* 0x000fe4000fffe0ff */
[----:B------:R-:W-:Y:S02]  /*1c60*/  UIADD3.X UR13, UPT, UPT, URZ, UR13, URZ, UP1, !UPT ;  /* 0x0000000dff0d7290 */ /* 0x000fe40008ffe4ff */
[----:B------:R-:W-:Y:S01]  /*1c70*/  UISETP.NE.AND UP1, UPT, UR6, 0x6, UPT ;  /* 0x000000060600788c */ /* 0x000fe2000bf25270 */
[----:B--2---:R-:W-:-:S03]  /*1c80*/  IMAD.WIDE.U32 R10, R10, UR11, RZ ;  /* 0x0000000b0a0a7c25 */ /* 0x004fc6000f8e00ff */
[----:B------:R-:W-:-:S05]  /*1c90*/  IADD3 R15, P0, PT, R10, R16, RZ ;  /* 0x000000100a0f7210 */ /* 0x000fca0007f1e0ff */
[----:B------:R0:W-:Y:S01]  /*1ca0*/  STL [R4], R15 ;  /* 0x0000000f04007387 */ /* 0x0001e20000100800 */
[----:B------:R-:W-:Y:S02]  /*1cb0*/  IMAD.X R16, R11, 0x1, R17, P0 ;  /* 0x000000010b107824 */ /* 0x000fe400000e0611 */
[----:B0-----:R-:W-:Y:S01]  /*1cc0*/  VIADD R4, R4, 0x4 ;  /* 0x0000000404047836 */ /* 0x001fe20000000000 */
[----:B------:R-:W-:Y:S06]  /*1cd0*/  BRA.U UP1, `(.L_x_15) ;  /* 0xfffffffd01cc7547 */ /* 0x000fec000b83ffff */
[----:B------:R-:W-:Y:S01]  /*1ce0*/  ISETP.NE.AND P0, PT, RZ, UR10, PT ;  /* 0x0000000aff007c0c */ /* 0x000fe2000bf05270 */
[----:B------:R0:W-:Y:S01]  /*1cf0*/  STL [R1+0x18], R16 ;  /* 0x0000181001007387 */ /* 0x0001e20000100800 */
[----:B------:R-:W1:Y:S03]  /*1d00*/  LDCU UR6, c[0x0][0x3b8] ;  /* 0x00007700ff0677ac */ /* 0x000e660008000800 */
[----:B------:R-:W2:Y:S04]  /*1d10*/  LDL R4, [UR15+0x18] ;  /* 0x0000180fff047983 */ /* 0x000ea80008100800 */
[----:B------:R-:W3:Y:S04]  /*1d20*/  LDL R11, [UR15+0x14] ;  /* 0x0000140fff0b7983 */ /* 0x000ee80008100800 */
[----:B------:R-:W4:Y:S01]  /*1d30*/  @P0 LDL R14, [UR15+0x10] ;  /* 0x0000100fff0e0983 */ /* 0x000f220008100800 */
[----:B------:R-:W-:Y:S01]  /*1d40*/  UMOV UR12, 0x54442d19 ;  /* 0x54442d19000c7882 */ /* 0x000fe20000000000 */
[----:B------:R-:W-:Y:S01]  /*1d50*/  UMOV UR13, 0x3bf921fb ;  /* 0x3bf921fb000d7882 */ /* 0x000fe20000000000 */
[----:B-1----:R-:W-:-:S02]  /*1d60*/  ISETP.LE.AND P1, PT, RZ, UR6, PT ;  /* 0x00000006ff007c0c */ /* 0x002fc4000bf23270 */
[----:B--2---:R-:W-:Y:S02]  /*1d70*/  @P0 SHF.L.U32 R10, R4, UR10, RZ ;  /* 0x0000000a040a0c19 */ /* 0x004fe400080006ff */
[----:B---3--:R-:W-:Y:S02]  /*1d80*/  @P0 SHF.R.U32.HI R13, RZ, UR22, R11 ;  /* 0x00000016ff0d0c19 */ /* 0x008fe4000801160b */
[----:B------:R-:W-:Y:S02]  /*1d90*/  @P0 SHF.L.U32 R12, R11, UR10, RZ ;  /* 0x0000000a0b0c0c19 */ /* 0x000fe400080006ff */
[----:B----4-:R-:W-:Y:S01]  /*1da0*/  @P0 SHF.R.U32.HI R15, RZ, UR22, R14 ;  /* 0x00000016ff0f0c19 */ /* 0x010fe2000801160e */
[----:B------:R-:W-:-:S04]  /*1db0*/  @P0 IMAD.IADD R4, R10, 0x1, R13 ;  /* 0x000000010a040824 */ /* 0x000fc800078e020d */
[----:B------:R-:W-:-:S05]  /*1dc0*/  @P0 IMAD.IADD R11, R12, 0x1, R15 ;  /* 0x000000010c0b0824 */ /* 0x000fca00078e020f */
[C---:B------:R-:W-:Y:S01]  /*1dd0*/  SHF.L.W.U32.HI R10, R11.reuse, 0x2, R4 ;  /* 0x000000020b0a7819 */ /* 0x040fe20000010e04 */
[----:B------:R-:W-:-:S03]  /*1de0*/  IMAD.SHL.U32 R11, R11, 0x4, RZ ;  /* 0x000000040b0b7824 */ /* 0x000fc600078e00ff */
[----:B------:R-:W-:Y:S02]  /*1df0*/  SHF.R.S32.HI R12, RZ, 0x1f, R10 ;  /* 0x0000001fff0c7819 */ /* 0x000fe4000001140a */
[----:B0-----:R-:W-:Y:S02]  /*1e00*/  LOP3.LUT R16, R10, UR6, RZ, 0x3c, !PT ;  /* 0x000000060a107c12 */ /* 0x001fe4000f8e3cff */
[C---:B------:R-:W-:Y:S02]  /*1e10*/  LOP3.LUT R14, R12.reuse, R11, RZ, 0x3c, !PT ;  /* 0x0000000b0c0e7212 */ /* 0x040fe400078e3cff */
        /* <DEDUP_REMOVED lines=9> */
.L_x_14:
[----:B------:R-:W-:Y:S02]  /*1eb0*/  IMAD.MOV.U32 R19, RZ, RZ, 0x37cbac00 ;  /* 0x37cbac00ff137424 */ /* 0x000fe400078e00ff */
[----:B------:R-:W-:Y:S01]  /*1ec0*/  FMUL R11, R4, R4 ;  /* 0x00000004040b7220 */ /* 0x000fe20000400000 */
[C---:B------:R-:W-:Y:S01]  /*1ed0*/  LOP3.LUT R13, R10.reuse, 0x1, RZ, 0xc0, !PT ;  /* 0x000000010a0d7812 */ /* 0x040fe200078ec0ff */
[----:B------:R-:W-:Y:S02]  /*1ee0*/  IMAD.MOV.U32 R18, RZ, RZ, 0x3c0885e4 ;  /* 0x3c0885e4ff127424 */ /* 0x000fe400078e00ff */
[----:B------:R-:W-:Y:S01]  /*1ef0*/  FFMA R12, R11, R19, -0.0013887860113754868507 ;  /* 0xbab607ed0b0c7423 */ /* 0x000fe20000000013 */
[----:B------:R-:W-:Y:S01]  /*1f00*/  ISETP.NE.U32.AND P0, PT, R13, 0x1, PT ;  /* 0x000000010d00780c */ /* 0x000fe20003f05070 */
[----:B------:R-:W-:Y:S02]  /*1f10*/  VIADD R10, R10, 0x1 ;  /* 0x000000010a0a7836 */ /* 0x000fe40000000000 */
[----:B------:R-:W-:Y:S01]  /*1f20*/  IMAD.MOV.U32 R17, RZ, RZ, 0x3e2aaaa8 ;  /* 0x3e2aaaa8ff117424 */ /* 0x000fe200078e00ff */
[----:B------:R-:W-:-:S02]  /*1f30*/  FSEL R12, R12, -0.00019574658654164522886, P0 ;  /* 0xb94d41530c0c7808 */ /* 0x000fc40000000000 */
[----:B------:R-:W-:Y:S02]  /*1f40*/  FSEL R14, R18, 0.041666727513074874878, !P0 ;  /* 0x3d2aaabb120e7808 */ /* 0x000fe40004000000 */
[----:B------:R-:W-:Y:S01]  /*1f50*/  LOP3.LUT P1, RZ, R10, 0x2, RZ, 0xc0, !PT ;  /* 0x000000020aff7812 */ /* 0x000fe2000782c0ff */
[----:B------:R-:W-:Y:S01]  /*1f60*/  IMAD.U32 R10, RZ, RZ, UR14 ;  /* 0x0000000eff0a7e24 */ /* 0x000fe2000f8e00ff */
[----:B------:R-:W-:Y:S01]  /*1f70*/  FSEL R4, R4, 1, !P0 ;  /* 0x3f80000004047808 */ /* 0x000fe20004000000 */
[----:B------:R-:W-:Y:S01]  /*1f80*/  FFMA R12, R11, R12, R14 ;  /* 0x0000000c0b0c7223 */ /* 0x000fe2000000000e */
[----:B------:R-:W-:-:S03]  /*1f90*/  FSEL R15, -R17, -0.4999999701976776123, !P0 ;  /* 0xbeffffff110f7808 */ /* 0x000fc60004000100 */
[C---:B------:R-:W-:Y:S02]  /*1fa0*/  FFMA R13, R11.reuse, R4, RZ ;  /* 0x000000040b0d7223 */ /* 0x040fe400000000ff */
[----:B------:R-:W-:Y:S01]  /*1fb0*/  FFMA R12, R11, R12, R15 ;  /* 0x0000000c0b0c7223 */ /* 0x000fe2000000000f */
[----:B------:R-:W-:-:S03]  /*1fc0*/  IMAD.MOV.U32 R11, RZ, RZ, R3 ;  /* 0x000000ffff0b7224 */ /* 0x000fc600078e0003 */
[----:B------:R-:W-:-:S04]  /*1fd0*/  FFMA R4, R13, R12, R4 ;  /* 0x0000000c0d047223 */ /* 0x000fc80000000004 */
[----:B------:R-:W-:-:S04]  /*1fe0*/  @P1 FADD R4, RZ, -R4 ;  /* 0x80000004ff041221 */ /* 0x000fc80000000000 */
[----:B------:R-:W-:Y:S01]  /*1ff0*/  FFMA R21, R9, R4, R7 ;  /* 0x0000000409157223 */ /* 0x000fe20000000007 */
[----:B------:R-:W-:Y:S06]  /*2000*/  @P2 BRA `(.L_x_16) ;  /* 0x0000000000ac2947 */ /* 0x000fec0003800000 */
[----:B------:R-:W0:Y:S01]  /*2010*/  LDC.64 R10, c[0x4][0x10] ;  /* 0x01000400ff0a7b82 */ /* 0x000e220000000a00 */
[----:B------:R-:W-:Y:S01]  /*2020*/  MOV R16, RZ ;  /* 0x000000ff00107202 */ /* 0x000fe20000000f00 */
[----:B------:R-:W-:Y:S02]  /*2030*/  IMAD.MOV.U32 R29, RZ, RZ, RZ ;  /* 0x000000ffff1d7224 */ /* 0x000fe400078e00ff */
[----:B------:R-:W-:-:S07]  /*2040*/  IMAD.MOV.U32 R23, RZ, RZ, RZ ;  /* 0x000000ffff177224 */ /* 0x000fce00078e00ff */
.L_x_17:
[----:B0-----:R-:W-:-:S06]  /*2050*/  IMAD.WIDE.U32 R12, R23, 0x4, R10 ;  /* 0x00000004170c7825 */ /* 0x001fcc00078e000a */
[----:B------:R-:W2:Y:S01]  /*2060*/  LDG.E.CONSTANT R12, desc[UR18][R12.64] ;  /* 0x000000120c0c7981 */ /* 0x000ea2000c1e9900 */
[C---:B-1----:R-:W-:Y:S01]  /*2070*/  LEA R4, R23.reuse, UR17, 0x2 ;  /* 0x0000001117047c11 */ /* 0x042fe2000f8e10ff */
[----:B------:R-:W-:-:S05]  /*2080*/  VIADD R23, R23, 0x1 ;  /* 0x0000000117177836 */ /* 0x000fca0000000000 */
[----:B------:R-:W-:Y:S01]  /*2090*/  ISETP.NE.AND P0, PT, R23, 0x6, PT ;  /* 0x000000061700780c */ /* 0x000fe20003f05270 */
[----:B--2---:R-:W-:-:S03]  /*20a0*/  IMAD.WIDE.U32 R14, R12, UR11, RZ ;  /* 0x0000000b0c0e7c25 */ /* 0x004fc6000f8e00ff */
[----:B------:R-:W-:-:S05]  /*20b0*/  IADD3 R25, P1, PT, R14, R16, RZ ;  /* 0x000000100e197210 */ /* 0x000fca0007f3e0ff */
[----:B------:R1:W-:Y:S01]  /*20c0*/  STL [R4], R25 ;  /* 0x0000001904007387 */ /* 0x0003e20000100800 */
[----:B------:R-:W-:-:S03]  /*20d0*/  IMAD.X R16, R15, 0x1, R29, P1 ;  /* 0x000000010f107824 */ /* 0x000fc600008e061d */
[----:B------:R-:W-:Y:S05]  /*20e0*/  @P0 BRA `(.L_x_17) ;  /* 0xfffffffc00d80947 */ /* 0x000fea000383ffff */
[----:B------:R-:W-:Y:S01]  /*20f0*/  ISETP.NE.AND P0, PT, RZ, UR10, PT ;  /* 0x0000000aff007c0c */ /* 0x000fe2000bf05270 */
[----:B------:R0:W-:Y:S01]  /*2100*/  STL [R1+0x18], R16 ;  /* 0x0000181001007387 */ /* 0x0001e20000100800 */
[----:B------:R-:W2:Y:S03]  /*2110*/  LDCU UR6, c[0x0][0x3b8] ;  /* 0x00007700ff0677ac */ /* 0x000ea60008000800 */
[----:B-1----:R-:W3:Y:S04]  /*2120*/  LDL R4, [UR15+0x18] ;  /* 0x0000180fff047983 */ /* 0x002ee80008100800 */
[----:B------:R-:W4:Y:S04]  /*2130*/  LDL R11, [UR15+0x14] ;  /* 0x0000140fff0b7983 */ /* 0x000f280008100800 */
[----:B------:R-:W5:Y:S01]  /*2140*/  @P0 LDL R14, [UR15+0x10] ;  /* 0x0000100fff0e0983 */ /* 0x000f620008100800 */
[----:B------:R-:W-:Y:S01]  /*2150*/  UMOV UR12, 0x54442d19 ;  /* 0x54442d19000c7882 */ /* 0x000fe20000000000 */
[----:B------:R-:W-:Y:S01]  /*2160*/  UMOV UR13, 0x3bf921fb ;  /* 0x3bf921fb000d7882 */ /* 0x000fe20000000000 */
[----:B--2---:R-:W-:-:S02]  /*2170*/  ISETP.LE.AND P1, PT, RZ, UR6, PT ;  /* 0x00000006ff007c0c */ /* 0x004fc4000bf23270 */
[----:B---3--:R-:W-:Y:S02]  /*2180*/  @P0 SHF.L.U32 R10, R4, UR10, RZ ;  /* 0x0000000a040a0c19 */ /* 0x008fe400080006ff */
[----:B----4-:R-:W-:Y:S02]  /*2190*/  @P0 SHF.R.U32.HI R13, RZ, UR22, R11 ;  /* 0x00000016ff0d0c19 */ /* 0x010fe4000801160b */
[----:B------:R-:W-:Y:S02]  /*21a0*/  @P0 SHF.L.U32 R12, R11, UR10, RZ ;  /* 0x0000000a0b0c0c19 */ /* 0x000fe400080006ff */
[----:B-----5:R-:W-:Y:S01]  /*21b0*/  @P0 SHF.R.U32.HI R15, RZ, UR22, R14 ;  /* 0x00000016ff0f0c19 */ /* 0x020fe2000801160e */
        /* <DEDUP_REMOVED lines=16> */
.L_x_16:
[----:B------:R-:W-:Y:S01]  /*22c0*/  FMUL R12, R11, R11 ;  /* 0x0000000b0b0c7220 */ /* 0x000fe20000400000 */
[C---:B------:R-:W-:Y:S02]  /*22d0*/  LOP3.LUT R13, R10.reuse, 0x1, RZ, 0xc0, !PT ;  /* 0x000000010a0d7812 */ /* 0x040fe400078ec0ff */
[----:B------:R-:W-:Y:S01]  /*22e0*/  LOP3.LUT P1, RZ, R10, 0x2, RZ, 0xc0, !PT ;  /* 0x000000020aff7812 */ /* 0x000fe2000782c0ff */
[----:B------:R-:W-:Y:S01]  /*22f0*/  FFMA R4, R12, R19, -0.0013887860113754868507 ;  /* 0xbab607ed0c047423 */ /* 0x000fe20000000013 */
[----:B------:R-:W-:-:S04]  /*2300*/  ISETP.NE.U32.AND P0, PT, R13, 0x1, PT ;  /* 0x000000010d00780c */ /* 0x000fc80003f05070 */
        /* <DEDUP_REMOVED lines=8> */
[----:B------:R-:W-:Y:S02]  /*2390*/  IMAD.U32 R10, RZ, RZ, UR14 ;  /* 0x0000000eff0a7e24 */ /* 0x000fe4000f8e00ff */
[----:B------:R-:W-:Y:S02]  /*23a0*/  IMAD.MOV.U32 R11, RZ, RZ, R3 ;  /* 0x000000ffff0b7224 */ /* 0x000fe400078e0003 */
[----:B------:R-:W-:-:S04]  /*23b0*/  @P1 FADD R4, RZ, -R4 ;  /* 0x80000004ff041221 */ /* 0x000fc80000000000 */
[----:B------:R-:W-:Y:S01]  /*23c0*/  FFMA R20, R32, -R4, R21 ;  /* 0x8000000420147223 */ /* 0x000fe20000000015 */
[----:B------:R-:W-:Y:S06]  /*23d0*/  @P2 BRA `(.L_x_18) ;  /* 0x0000000000ac2947 */ /* 0x000fec0003800000 */
[----:B------:R-:W0:Y:S01]  /*23e0*/  LDC.64 R10, c[0x4][0x10] ;  /* 0x01000400ff0a7b82 */ /* 0x000e220000000a00 */
[----:B------:R-:W-:Y:S02]  /*23f0*/  IMAD.MOV.U32 R16, RZ, RZ, RZ ;  /* 0x000000ffff107224 */ /* 0x000fe400078e00ff */
[----:B------:R-:W-:Y:S02]  /*2400*/  IMAD.MOV.U32 R25, RZ, RZ, RZ ;  /* 0x000000ffff197224 */ /* 0x000fe400078e00ff */
[----:B------:R-:W-:-:S07]  /*2410*/  IMAD.MOV.U32 R21, RZ, RZ, RZ ;  /* 0x000000ffff157224 */ /* 0x000fce00078e00ff */
.L_x_19:
        /* <DEDUP_REMOVED lines=39> */
.L_x_18:
        /* <DEDUP_REMOVED lines=16> */
[----:B------:R-:W-:Y:S01]  /*2790*/  FFMA R21, R9, R4, R8 ;  /* 0x0000000409157223 */ /* 0x000fe20000000008 */
[----:B------:R-:W-:Y:S06]  /*27a0*/  @P2 BRA `(.L_x_20) ;  /* 0x0000000000ac2947 */ /* 0x000fec0003800000 */
[----:B------:R-:W0:Y:S01]  /*27b0*/  LDC.64 R10, c[0x4][0x10] ;  /* 0x01000400ff0a7b82 */ /* 0x000e220000000a00 */
[----:B------:R-:W-:Y:S02]  /*27c0*/  IMAD.MOV.U32 R16, RZ, RZ, RZ ;  /* 0x000000ffff107224 */ /* 0x000fe400078e00ff */
[----:B------:R-:W-:Y:S02]  /*27d0*/  IMAD.MOV.U32 R29, RZ, RZ, RZ ;  /* 0x000000ffff1d7224 */ /* 0x000fe400078e00ff */
[----:B------:R-:W-:-:S07]  /*27e0*/  IMAD.MOV.U32 R23, RZ, RZ, RZ ;  /* 0x000000ffff177224 */ /* 0x000fce00078e00ff */
.L_x_21:
        /* <DEDUP_REMOVED lines=25> */
[C---:B------:R-:W-:Y:S02]  /*2980*/  SHF.L.W.U32.HI R10, R11.reuse, 0x2, R4 ;  /* 0x000000020b0a7819 */ /* 0x040fe40000010e04 */
[----:B------:R-:W-:Y:S02]  /*2990*/  SHF.L.U32 R11, R11, 0x2, RZ ;  /* 0x000000020b0b7819 */ /* 0x000fe400000006ff */
[----:B------:R-:W-:Y:S02]  /*29a0*/  SHF.R.S32.HI R12, RZ, 0x1f, R10 ;  /* 0x0000001fff0c7819 */ /* 0x000fe4000001140a */
[----:B0-----:R-:W-:Y:S02]  /*29b0*/  LOP3.LUT R16, R10, UR6, RZ, 0x3c, !PT ;  /* 0x000000060a107c12 */ /* 0x001fe4000f8e3cff */
[C---:B------:R-:W-:Y:S02]  /*29c0*/  LOP3.LUT R14, R12.reuse, R11, RZ, 0x3c, !PT ;  /* 0x0000000b0c0e7212 */ /* 0x040fe400078e3cff */
[----:B------:R-:W-:-:S02]  /*29d0*/  LOP3.LUT R15, R12, R10, RZ, 0x3c, !PT ;  /* 0x0000000a0c0f7212 */ /* 0x000fc400078e3cff */
[----:B------:R-:W-:Y:S02]  /*29e0*/  SHF.R.U32.HI R11, RZ, 0x1e, R4 ;  /* 0x0000001eff0b7819 */ /* 0x000fe40000011604 */
[----:B------:R-:W0:Y:S01]  /*29f0*/  I2F.F64.S64 R12, R14 ;  /* 0x0000000e000c7312 */ /* 0x000e220000301c00 */
[----:B------:R-:W-:Y:S02]  /*2a00*/  ISETP.GE.AND P0, PT, R16, RZ, PT ;  /* 0x000000ff1000720c */ /* 0x000fe40003f06270 */
[----:B------:R-:W-:-:S05]  /*2a10*/  LEA.HI R10, R10, R11, RZ, 0x1 ;  /* 0x0000000b0a0a7211 */ /* 0x000fca00078f08ff */
[----:B------:R-:W-:Y:S01]  /*2a20*/  @!P1 IMAD.MOV R10, RZ, RZ, -R10 ;  /* 0x000000ffff0a9224 */ /* 0x000fe200078e0a0a */
[----:B0-----:R-:W-:-:S10]  /*2a30*/  DMUL R12, R12, UR12 ;  /* 0x0000000c0c0c7c28 */ /* 0x001fd40008000000 */
[----:B------:R-:W0:Y:S02]  /*2a40*/  F2F.F32.F64 R12, R12 ;  /* 0x0000000c000c7310 */ /* 0x000e240000301000 */
[----:B0-----:R-:W-:-:S07]  /*2a50*/  FSEL R11, -R12, R12, !P0 ;  /* 0x0000000c0c0b7208 */ /* 0x001fce0004000100 */
.L_x_20:
[----:B------:R-:W-:Y:S01]  /*2a60*/  FMUL R12, R11, R11 ;  /* 0x0000000b0b0c7220 */ /* 0x000fe20000400000 */
[C---:B------:R-:W-:Y:S01]  /*2a70*/  LOP3.LUT R4, R10.reuse, 0x1, RZ, 0xc0, !PT ;  /* 0x000000010a047812 */ /* 0x040fe200078ec0ff */
[----:B------:R-:W-:Y:S01]  /*2a80*/  VIADD R10, R10, 0x1 ;  /* 0x000000010a0a7836 */ /* 0x000fe20000000000 */
[----:B------:R-:W-:Y:S01]  /*2a90*/  BSSY.RECONVERGENT B0, `(.L_x_22) ;  /* 0x000003d000007945 */ /* 0x000fe20003800200 */
[----:B------:R-:W-:Y:S01]  /*2aa0*/  FFMA R19, R12, R19, -0.0013887860113754868507 ;  /* 0xbab607ed0c137423 */ /* 0x000fe20000000013 */
[----:B------:R-:W-:Y:S01]  /*2ab0*/  ISETP.NE.U32.AND P0, PT, R4, 0x1, PT ;  /* 0x000000010400780c */ /* 0x000fe20003f05070 */
[----:B------:R-:W-:Y:S01]  /*2ac0*/  IMAD.MOV.U32 R34, RZ, RZ, RZ ;  /* 0x000000ffff227224 */ /* 0x000fe200078e00ff */
[----:B------:R-:W-:Y:S02]  /*2ad0*/  LOP3.LUT P1, RZ, R10, 0x2, RZ, 0xc0, !PT ;  /* 0x000000020aff7812 */ /* 0x000fe4000782c0ff */
[----:B------:R-:W-:Y:S02]  /*2ae0*/  FSEL R13, R18, 0.041666727513074874878, !P0 ;  /* 0x3d2aaabb120d7808 */ /* 0x000fe40004000000 */
[----:B------:R-:W-:-:S02]  /*2af0*/  FSEL R19, R19, -0.00019574658654164522886, P0 ;  /* 0xb94d415313137808 */ /* 0x000fc40000000000 */
[----:B------:R-:W-:Y:S02]  /*2b00*/  FSEL R4, R11, 1, !P0 ;  /* 0x3f8000000b047808 */ /* 0x000fe40004000000 */
[----:B------:R-:W-:Y:S01]  /*2b10*/  FSEL R10, -R17, -0.4999999701976776123, !P0 ;  /* 0xbeffffff110a7808 */ /* 0x000fe20004000100 */
[C---:B------:R-:W-:Y:S02]  /*2b20*/  FFMA R13, R12.reuse, R19, R13 ;  /* 0x000000130c0d7223 */ /* 0x040fe4000000000d */
        /* <DEDUP_REMOVED lines=9> */
[----:B-1----:R-:W-:-:S04]  /*2bc0*/  FSETP.GE.AND P1, PT, R4, R5, PT ;  /* 0x000000050400720b */ /* 0x002fc80003f26000 */
        /* <DEDUP_REMOVED lines=21> */
[----:B------:R-:W3:Y:S02]  /*2d20*/  LDG.E R14, desc[UR18][R14.64] ;  /* 0x000000120e0e7981 */ /* 0x000ee4000c1e1900 */
[----:B------:R-:W-:Y:S02]  /*2d30*/  IMAD.WIDE R10, R19, 0x4, R10 ;  /* 0x00000004130a7825 */ /* 0x000fe400078e020a */
[----:B------:R-:W4:Y:S04]  /*2d40*/  LDG.E R12, desc[UR18][R12.64] ;  /* 0x000000120c0c7981 */ /* 0x000f28000c1e1900 */
[----:B------:R-:W5:Y:S01]  /*2d50*/  LDG.E R10, desc[UR18][R10.64] ;  /* 0x000000120a0a7981 */ /* 0x000f62000c1e1900 */
[----:B------:R-:W-:-:S02]  /*2d60*/  I2FP.F32.S32 R19, R4 ;  /* 0x0000000400137245 */ /* 0x000fc40000201400 */
[----:B------:R-:W-:-:S03]  /*2d70*/  I2FP.F32.S32 R4, R23 ;  /* 0x0000001700047245 */ /* 0x000fc60000201400 */
[----:B------:R-:W-:-:S04]  /*2d80*/  FADD R19, R20, -R19 ;  /* 0x8000001314137221 */ /* 0x000fc80000000000 */
[----:B------:R-:W-:Y:S01]  /*2d90*/  FADD R18, -R19, 1 ;  /* 0x3f80000013127421 */ /* 0x000fe20000000100 */
[----:B------:R-:W-:-:S04]  /*2da0*/  FADD R4, R21, -R4 ;  /* 0x8000000415047221 */ /* 0x000fc80000000000 */
[----:B------:R-:W-:Y:S01]  /*2db0*/  FADD R34, -R4, 1 ;  /* 0x3f80000004227421 */ /* 0x000fe20000000100 */
        /* <DEDUP_REMOVED lines=10> */
.L_x_23:
[----:B------:R-:W-:Y:S05]  /*2e60*/  BSYNC.RECONVERGENT B0 ;  /* 0x0000000000007941 */ /* 0x000fea0003800200 */
.L_x_22:
[----:B------:R-:W0:Y:S01]  /*2e70*/  LDCU UR6, c[0x0][0x39c] ;  /* 0x00007380ff0677ac */ /* 0x000e220008000800 */
[----:B------:R-:W1:Y:S01]  /*2e80*/  LDCU.64 UR12, c[0x0][0x388] ;  /* 0x00007100ff0c77ac */ /* 0x000e620008000a00 */
[----:B0-----:R-:W-:-:S04]  /*2e90*/  UIMAD UR6, UR16, UR6, UR5 ;  /* 0x00000006100672a4 */ /* 0x001fc8000f8e0205 */
[----:B------:R-:W-:-:S04]  /*2ea0*/  USHF.L.U32 UR6, UR6, 0x2, URZ ;  /* 0x0000000206067899 */ /* 0x000fc800080006ff */
[----:B-1----:R-:W-:-:S06]  /*2eb0*/  UIMAD.WIDE.U32 UR12, UR6, 0x4, UR12 ;  /* 0x00000004060c78a5 */ /* 0x002fcc000f8e000c */
[----:B------:R-:W-:Y:S02]  /*2ec0*/  IMAD.U32 R12, RZ, RZ, UR12 ;  /* 0x0000000cff0c7e24 */ /* 0x000fe4000f8e00ff */
[----:B------:R-:W-:-:S05]  /*2ed0*/  IMAD.U32 R13, RZ, RZ, UR13 ;  /* 0x0000000dff0d7e24 */ /* 0x000fca000f8e00ff */
[----:B------:R-:W2:Y:S01]  /*2ee0*/  LDG.E R12, desc[UR18][R12.64] ;  /* 0x000000120c0c7981 */ /* 0x000ea2000c1e1900 */
[----:B------:R-:W-:Y:S01]  /*2ef0*/  BSSY.RECONVERGENT B0, `(.L_x_24) ;  /* 0x0000009000007945 */ /* 0x000fe20003800200 */
[----:B------:R-:W-:Y:S02]  /*2f00*/  MOV R4, 0x2f80 ;  /* 0x00002f8000047802 */ /* 0x000fe40000000f00 */
[----:B--2---:R-:W-:-:S05]  /*2f10*/  I2FP.F32.S32 R11, R12 ;  /* 0x0000000c000b7245 */ /* 0x004fca0000201400 */
[----:B------:R-:W-:-:S04]  /*2f20*/  FADD R34, -R11, R34 ;  /* 0x000000220b227221 */ /* 0x000fc80000000100 */
[----:B------:R-:W0:Y:S02]  /*2f30*/  F2F.F64.F32 R24, R34 ;  /* 0x0000002200187310 */ /* 0x000e240000201800 */
[----:B0-----:R-:W-:-:S10]  /*2f40*/  DADD R10, -RZ, |R24| ;  /* 0x00000000ff0a7229 */ /* 0x001fd40000000518 */
[----:B------:R-:W-:Y:S02]  /*2f50*/  IMAD.MOV.U32 R18, RZ, RZ, R10 ;  /* 0x000000ffff127224 */ /* 0x000fe400078e000a */
[----:B------:R-:W-:-:S07]  /*2f60*/  IMAD.MOV.U32 R33, RZ, RZ, R11 ;  /* 0x000000ffff217224 */ /* 0x000fce00078e000b */
[----:B------:R-:W-:Y:S05]  /*2f70*/  CALL.REL.NOINC `($_Z12checkGeneralPiS_iiiiiddfS_$__internal_accurate_pow) ;  /* 0x0000004400ec7944 */ /* 0x000fea0003c00000 */
[----:B------:R-:W-:Y:S05]  /*2f80*/  BSYNC.RECONVERGENT B0 ;  /* 0x0000000000007941 */ /* 0x000fea0003800200 */
.L_x_24:
[----:B------:R-:W-:Y:S01]  /*2f90*/  DADD R10, R24, 2 ;  /* 0x40000000180a7429 */ /* 0x000fe20000000000 */
[----:B------:R-:W-:Y:S01]  /*2fa0*/  FSETP.NEU.AND P0, PT, R34, RZ, PT ;  /* 0x000000ff2200720b */ /* 0x000fe20003f0d000 */
[----:B------:R-:W-:Y:S08]  /*2fb0*/  BSSY.RECONVERGENT B0, `(.L_x_25) ;  /* 0x000000e000007945 */ /* 0x000ff00003800200 */
[----:B------:R-:W-:-:S02]  /*2fc0*/  LOP3.LUT R10, R11, 0x7ff00000, RZ, 0xc0, !PT ;  /* 0x7ff000000b0a7812 */ /* 0x000fc400078ec0ff */
[----:B------:R-:W-:Y:S02]  /*2fd0*/  FSEL R11, R16, RZ, P0 ;  /* 0x000000ff100b7208 */ /* 0x000fe40000000000 */
[----:B------:R-:W-:Y:S02]  /*2fe0*/  ISETP.NE.AND P1, PT, R10, 0x7ff00000, PT ;  /* 0x7ff000000a00780c */ /* 0x000fe40003f25270 */
[----:B------:R-:W-:-:S11]  /*2ff0*/  FSEL R10, R12, RZ, P0 ;  /* 0x000000ff0c0a7208 */ /* 0x000fd60000000000 */
[----:B------:R-:W-:Y:S05]  /*3000*/  @P1 BRA `(.L_x_26) ;  /* 0x0000000000201947 */ /* 0x000fea0003800000 */
[----:B------:R-:W-:-:S13]  /*3010*/  FSETP.NAN.AND P0, PT, R34, R34, PT ;  /* 0x000000222200720b */ /* 0x000fda0003f08000 */
[----:B------:R-:W-:Y:S05]  /*3020*/  @P0 BRA `(.L_x_27) ;  /* 0x0000000000140947 */ /* 0x000fea0003800000 */
[----:B------:R-:W-:-:S14]  /*3030*/  DSETP.NEU.AND P0, PT, |R24|, +INF , PT ;  /* 0x7ff000001800742a */ /* 0x000fdc0003f0d200 */
[----:B------:R-:W-:Y:S05]  /*3040*/  @P0 BRA `(.L_x_26) ;  /* 0x0000000000100947 */ /* 0x000fea0003800000 */
[----:B------:R-:W-:Y:S02]  /*3050*/  IMAD.MOV.U32 R10, RZ, RZ, 0x0 ;  /* 0x00000000ff0a7424 */ /* 0x000fe400078e00ff */
[----:B------:R-:W-:Y:S01]  /*3060*/  IMAD.MOV.U32 R11, RZ, RZ, 0x7ff00000 ;  /* 0x7ff00000ff0b7424 */ /* 0x000fe200078e00ff */
[----:B------:R-:W-:Y:S06]  /*3070*/  BRA `(.L_x_26) ;  /* 0x0000000000047947 */ /* 0x000fec0003800000 */
.L_x_27:
[----:B------:R-:W-:-:S11]  /*3080*/  DADD R10, R24, 2 ;  /* 0x40000000180a7429 */ /* 0x000fd60000000000 */
.L_x_26:
[----:B------:R-:W-:Y:S05]  /*3090*/  BSYNC.RECONVERGENT B0 ;  /* 0x0000000000007941 */ /* 0x000fea0003800200 */
.L_x_25:
[----:B------:R-:W0:Y:S01]  /*30a0*/  MUFU.RCP64H R13, UR21 ;  /* 0x00000015000d7d08 */ /* 0x000e220008001800 */
[----:B------:R-:W-:Y:S01]  /*30b0*/  IMAD.U32 R14, RZ, RZ, UR20 ;  /* 0x00000014ff0e7e24 */ /* 0x000fe2000f8e00ff */
[----:B------:R-:W-:Y:S01]  /*30c0*/  FSETP.NEU.AND P0, PT, R34, 1, PT ;  /* 0x3f8000002200780b */ /* 0x000fe20003f0d000 */
[----:B------:R-:W-:Y:S01]  /*30d0*/  IMAD.U32 R15, RZ, RZ, UR21 ;  /* 0x00000015ff0f7e24 */ /* 0x000fe2000f8e00ff */
[----:B------:R-:W-:Y:S01]  /*30e0*/  BSSY.RECONVERGENT B0, `(.L_x_28) ;  /* 0x000001b000007945 */ /* 0x000fe20003800200 */
[----:B------:R-:W-:-:S06]  /*30f0*/  IMAD.MOV.U32 R12, RZ, RZ, 0x1 ;  /* 0x00000001ff0c7424 */ /* 0x000fcc00078e00ff */
[----:B0-----:R-:W-:-:S08]  /*3100*/  DFMA R14, R12, -R14, 1 ;  /* 0x3ff000000c0e742b */ /* 0x001fd0000000080e */
[----:B------:R-:W-:-:S08]  /*3110*/  DFMA R14, R14, R14, R14 ;  /* 0x0000000e0e0e722b */ /* 0x000fd0000000000e */
[----:B------:R-:W-:Y:S01]  /*3120*/  DFMA R14, R12, R14, R12 ;  /* 0x0000000e0c0e722b */ /* 0x000fe2000000000c */
[----:B------:R-:W-:Y:S02]  /*3130*/  IMAD.U32 R12, RZ, RZ, UR20 ;  /* 0x00000014ff0c7e24 */ /* 0x000fe4000f8e00ff */
[----:B------:R-:W-:-:S06]  /*3140*/  IMAD.U32 R13, RZ, RZ, UR21 ;  /* 0x00000015ff0d7e24 */ /* 0x000fcc000f8e00ff */
[----:B------:R-:W-:-:S08]  /*3150*/  DFMA R12, R14, -R12, 1 ;  /* 0x3ff000000e0c742b */ /* 0x000fd0000000080c */
[----:B------:R-:W-:Y:S01]  /*3160*/  DFMA R12, R14, R12, R14 ;  /* 0x0000000c0e0c722b */ /* 0x000fe2000000000e */
[----:B------:R-:W-:Y:S02]  /*3170*/  FSEL R14, R10, RZ, P0 ;  /* 0x000000ff0a0e7208 */ /* 0x000fe40000000000 */
[----:B------:R-:W-:-:S04]  /*3180*/  FSEL R15, R11, 1.875, P0 ;  /* 0x3ff000000b0f7808 */ /* 0x000fc80000000000 */
[----:B------:R-:W-:Y:S02]  /*3190*/  FSETP.GEU.AND P1, PT, |R15|, 6.5827683646048100446e-37, PT ;  /* 0x036000000f00780b */ /* 0x000fe40003f2e200 */
[----:B------:R-:W-:-:S08]  /*31a0*/  DMUL R24, R12, R14 ;  /* 0x0000000e0c187228 */ /* 0x000fd00000000000 */
[----:B------:R-:W-:-:S08]  /*31b0*/  DFMA R10, R24, -UR20, R14 ;  /* 0x80000014180a7c2b */ /* 0x000fd0000800000e */
[----:B------:R-:W-:-:S10]  /*31c0*/  DFMA R24, R12, R10, R24 ;  /* 0x0000000a0c18722b */ /* 0x000fd40000000018 */
[----:B------:R-:W-:-:S05]  /*31d0*/  FFMA R4, RZ, UR21, R25 ;  /* 0x00000015ff047c23 */ /* 0x000fca0008000019 */
[----:B------:R-:W-:-:S13]  /*31e0*/  FSETP.GT.AND P0, PT, |R4|, 1.469367938527859385e-39, PT ;  /* 0x001000000400780b */ /* 0x000fda0003f04200 */
[----:B------:R-:W-:Y:S05]  /*31f0*/  @P0 BRA P1, `(.L_x_29) ;  /* 0x0000000000240947 */ /* 0x000fea0000800000 */
[----:B------:R-:W-:Y:S01]  /*3200*/  IMAD.U32 R10, RZ, RZ, UR20 ;  /* 0x00000014ff0a7e24 */ /* 0x000fe2000f8e00ff */
[----:B------:R-:W-:Y:S01]  /*3210*/  MOV R4, 0x3270 ;  /* 0x0000327000047802 */ /* 0x000fe20000000f00 */
[----:B------:R-:W-:Y:S02]  /*3220*/  IMAD.U32 R12, RZ, RZ, UR20 ;  /* 0x00000014ff0c7e24 */ /* 0x000fe4000f8e00ff */
[----:B------:R-:W-:Y:S02]  /*3230*/  IMAD.U32 R11, RZ, RZ, UR21 ;  /* 0x00000015ff0b7e24 */ /* 0x000fe4000f8e00ff */
[----:B------:R-:W-:Y:S02]  /*3240*/  IMAD.U32 R13, RZ, RZ, UR21 ;  /* 0x00000015ff0d7e24 */ /* 0x000fe4000f8e00ff */
[----:B------:R-:W-:-:S07]  /*3250*/  IMAD.MOV.U32 R12, RZ, RZ, R10 ;  /* 0x000000ffff0c7224 */ /* 0x000fce00078e000a */
[----:B------:R-:W-:Y:S05]  /*3260*/  CALL.REL.NOINC `($__internal_0_$__cuda_sm20_div_rn_f64_full) ;  /* 0x0000003c00147944 */ /* 0x000fea0003c00000 */
[----:B------:R-:W-:Y:S02]  /*3270*/  IMAD.MOV.U32 R24, RZ, RZ, R18 ;  /* 0x000000ffff187224 */ /* 0x000fe400078e0012 */
[----:B------:R-:W-:-:S07]  /*3280*/  IMAD.MOV.U32 R25, RZ, RZ, R19 ;  /* 0x000000ffff197224 */ /* 0x000fce00078e0013 */
.L_x_29:
[----:B------:R-:W-:Y:S05]  /*3290*/  BSYNC.RECONVERGENT B0 ;  /* 0x0000000000007941 */ /* 0x000fea0003800200 */
.L_x_28:
[----:B------:R-:W-:Y:S01]  /*32a0*/  DADD R24, R24, R26 ;  /* 0x0000000018187229 */ /* 0x000fe2000000001a */
[----:B------:R-:W-:Y:S02]  /*32b0*/  IMAD.U32 R10, RZ, RZ, UR14 ;  /* 0x0000000eff0a7e24 */ /* 0x000fe4000f8e00ff */
[----:B------:R-:W-:Y:S01]  /*32c0*/  IMAD.MOV.U32 R4, RZ, RZ, R3 ;  /* 0x000000ffff047224 */ /* 0x000fe200078e0003 */
[----:B------:R-:W-:Y:S07]  /*32d0*/  @P2 BRA `(.L_x_30) ;  /* 0x0000000000a82947 */ /* 0x000fee0003800000 */
[----:B------:R-:W0:Y:S01]  /*32e0*/  LDC.64 R14, c[0x4][0x10] ;  /* 0x01000400ff0e7b82 */ /* 0x000e220000000a00 */
[----:B------:R-:W-:Y:S01]  /*32f0*/  CS2R R16, SRZ ;  /* 0x0000000000107805 */ /* 0x000fe2000001ff00 */
[----:B------:R-:W-:-:S07]  /*3300*/  IMAD.MOV.U32 R21, RZ, RZ, RZ ;  /* 0x000000ffff157224 */ /* 0x000fce00078e00ff */
.L_x_31:
[----:B0-----:R-:W-:-:S06]  /*3310*/  IMAD.WIDE.U32 R10, R17, 0x4, R14 ;  /* 0x00000004110a7825 */ /* 0x001fcc00078e000e */
[----:B------:R-:W2:Y:S01]  /*3320*/  LDG.E.CONSTANT R10, desc[UR18][R10.64] ;  /* 0x000000120a0a7981 */ /* 0x000ea2000c1e9900 */
[C---:B-1----:R-:W-:Y:S02]  /*3330*/  LEA R4, R17.reuse, UR17, 0x2 ;  /* 0x0000001111047c11 */ /* 0x042fe4000f8e10ff */
[----:B------:R-:W-:-:S04]  /*3340*/  IADD3 R17, PT, PT, R17, 0x1, RZ ;  /* 0x0000000111117810 */ /* 0x000fc80007ffe0ff */
        /* <DEDUP_REMOVED lines=35> */
.L_x_30:
        /* <DEDUP_REMOVED lines=23> */
[----:B------:R-:W-:Y:S02]  /*36f0*/  IMAD.MOV.U32 R16, RZ, RZ, RZ ;  /* 0x000000ffff107224 */ /* 0x000fe400078e00ff */
[----:B------:R-:W-:Y:S02]  /*3700*/  IMAD.MOV.U32 R29, RZ, RZ, RZ ;  /* 0x000000ffff1d7224 */ /* 0x000fe400078e00ff */
[----:B------:R-:W-:-:S07]  /*3710*/  IMAD.MOV.U32 R23, RZ, RZ, RZ ;  /* 0x000000ffff177224 */ /* 0x000fce00078e00ff */
.L_x_33:
        /* <DEDUP_REMOVED lines=39> */
.L_x_32:
        /* <DEDUP_REMOVED lines=22> */
.L_x_35:
        /* <DEDUP_REMOVED lines=23> */
[----:B------:R-:W-:-:S03]  /*3c60*/  @P0 IMAD.IADD R4, R10, 0x1, R13 ;  /* 0x000000010a040824 */ /* 0x000fc600078e020d */
[----:B------:R-:W-:-:S04]  /*3c70*/  @P0 IADD3 R11, PT, PT, R12, R15, RZ ;  /* 0x0000000f0c0b0210 */ /* 0x000fc80007ffe0ff */
        /* <DEDUP_REMOVED lines=14> */
.L_x_34:
[----:B------:R-:W-:Y:S01]  /*3d60*/  FMUL R12, R11, R11 ;  /* 0x0000000b0b0c7220 */ /* 0x000fe20000400000 */
[C---:B------:R-:W-:Y:S01]  /*3d70*/  LOP3.LUT R13, R10.reuse, 0x1, RZ, 0xc0, !PT ;  /* 0x000000010a0d7812 */ /* 0x040fe200078ec0ff */
[----:B------:R-:W-:Y:S01]  /*3d80*/  IMAD.U32 R16, RZ, RZ, UR14 ;  /* 0x0000000eff107e24 */ /* 0x000fe2000f8e00ff */
        /* <DEDUP_REMOVED lines=19> */
.L_x_37:
        /* <DEDUP_REMOVED lines=39> */
.L_x_36:
[----:B------:R-:W-:Y:S02]  /*4130*/  IMAD.U32 R10, RZ, RZ, UR12 ;  /* 0x0000000cff0a7e24 */ /* 0x000fe4000f8e00ff */
[----:B------:R-:W-:-:S05]  /*4140*/  IMAD.U32 R11, RZ, RZ, UR13 ;  /* 0x0000000dff0b7e24 */ /* 0x000fca000f8e00ff */
[----:B------:R0:W2:Y:S01]  /*4150*/  LDG.E R10, desc[UR18][R10.64+0x4] ;  /* 0x000004120a0a7981 */ /* 0x0000a2000c1e1900 */
[----:B------:R-:W-:Y:S01]  /*4160*/  FMUL R12, R14, R14 ;  /* 0x0000000e0e0c7220 */ /* 0x000fe20000400000 */
[C---:B------:R-:W-:Y:S01]  /*4170*/  LOP3.LUT R4, R16.reuse, 0x1, RZ, 0xc0, !PT ;  /* 0x0000000110047812 */ /* 0x040fe200078ec0ff */
[----:B------:R-:W-:Y:S01]  /*4180*/  VIADD R16, R16, 0x1 ;  /* 0x0000000110107836 */ /* 0x000fe20000000000 */
[----:B------:R-:W-:Y:S01]  /*4190*/  BSSY.RECONVERGENT B0, `(.L_x_38) ;  /* 0x000003e000007945 */ /* 0x000fe20003800200 */
[----:B------:R-:W-:Y:S01]  /*41a0*/  FFMA R19, R12, R19, -0.0013887860113754868507 ;  /* 0xbab607ed0c137423 */ /* 0x000fe20000000013 */
[----:B------:R-:W-:Y:S02]  /*41b0*/  ISETP.NE.U32.AND P0, PT, R4, 0x1, PT ;  /* 0x000000010400780c */ /* 0x000fe40003f05070 */
[----:B------:R-:W-:Y:S02]  /*41c0*/  LOP3.LUT P1, RZ, R16, 0x2, RZ, 0xc0, !PT ;  /* 0x0000000210ff7812 */ /* 0x000fe4000782c0ff */
[----:B------:R-:W-:-:S02]  /*41d0*/  FSEL R13, R18, 0.041666727513074874878, !P0 ;  /* 0x3d2aaabb120d7808 */ /* 0x000fc40004000000 */
[----:B------:R-:W-:Y:S02]  /*41e0*/  FSEL R19, R19, -0.00019574658654164522886, P0 ;  /* 0xb94d415313137808 */ /* 0x000fe40000000000 */
[----:B------:R-:W-:Y:S02]  /*41f0*/  FSEL R16, -R17, -0.4999999701976776123, !P0 ;  /* 0xbeffffff11107808 */ /* 0x000fe40004000100 */
[----:B------:R-:W-:Y:S01]  /*4200*/  FSEL R4, R14, 1, !P0 ;  /* 0x3f8000000e047808 */ /* 0x000fe20004000000 */
[----:B------:R-:W-:-:S04]  /*4210*/  FFMA R13, R12, R19, R13 ;  /* 0x000000130c0d7223 */ /* 0x000fc8000000000d */
[C---:B------:R-:W-:Y:S01]  /*4220*/  FFMA R13, R12.reuse, R13, R16 ;  /* 0x0000000d0c0d7223 */ /* 0x040fe20000000010 */
[----:B0-----:R-:W-:-:S04]  /*4230*/  FFMA R11, R12, R4, RZ ;  /* 0x000000040c0b7223 */ /* 0x001fc800000000ff */
[----:B------:R-:W-:Y:S02]  /*4240*/  FFMA R4, R11, R13, R4 ;  /* 0x0000000d0b047223 */ /* 0x000fe40000000004 */
[----:B------:R-:W0:Y:S02]  /*4250*/  FRND.CEIL R11, R20 ;  /* 0x00000014000b7307 */ /* 0x000e240000209000 */
[----:B------:R-:W-:-:S04]  /*4260*/  @P1 FADD R4, RZ, -R4 ;  /* 0x80000004ff041221 */ /* 0x000fc80000000000 */
[----:B------:R-:W-:-:S04]  /*4270*/  FFMA R21, R32, R4, R21 ;  /* 0x0000000420157223 */ /* 0x000fc80000000015 */
[----:B------:R-:W1:Y:S01]  /*4280*/  FRND.CEIL R4, R21 ;  /* 0x0000001500047307 */ /* 0x000e620000209000 */
[----:B0-----:R-:W-:Y:S01]  /*4290*/  FSETP.GE.AND P0, PT, R11, R6, PT ;  /* 0x000000060b00720b */ /* 0x001fe20003f06000 */
[----:B------:R-:W-:-:S03]  /*42a0*/  IMAD.MOV.U32 R11, RZ, RZ, RZ ;  /* 0x000000ffff0b7224 */ /* 0x000fc600078e00ff */
[----:B------:R-:W-:Y:S02]  /*42b0*/  FSETP.GEU.AND P0, PT, R20, RZ, !P0 ;  /* 0x000000ff1400720b */ /* 0x000fe4000470e000 */
[----:B-1----:R-:W-:-:S04]  /*42c0*/  FSETP.GE.AND P1, PT, R4, R5, PT ;  /* 0x000000050400720b */ /* 0x002fc80003f26000 */
[----:B------:R-:W-:-:S04]  /*42d0*/  FSETP.GEU.AND P1, PT, R21, RZ, !P1 ;  /* 0x000000ff1500720b */ /* 0x000fc80004f2e000 */
[----:B------:R-:W-:Y:S02]  /*42e0*/  PLOP3.LUT P0, PT, P0, P1, PT, 0x80, 0x8 ;  /* 0x000000000008781c */ /* 0x000fe40000703070 */
[----:B--2---:R-:W-:-:S11]  /*42f0*/  I2FP.F32.S32 R34, R10 ;  /* 0x0000000a00227245 */ /* 0x004fd60000201400 */
        /* <DEDUP_REMOVED lines=9> */
[----:B--2---:R-:W-:-:S04]  /*4390*/  IMAD R12, R12, UR6, R23 ;  /* 0x000000060c0c7c24 */ /* 0x004fc8000f8e0217 */
[----:B------:R-:W-:Y:S02]  /*43a0*/  IMAD.SHL.U32 R15, R12, 0x4, RZ ;  /* 0x000000040c0f7824 */ /* 0x000fe400078e00ff */
[C---:B0-----:R-:W-:Y:S02]  /*43b0*/  IMAD R13, R4.reuse, UR6, R13 ;  /* 0x00000006040d7c24 */ /* 0x041fe4000f8e020d */
[----:B------:R-:W-:Y:S02]  /*43c0*/  IMAD R14, R4, UR6, R23 ;  /* 0x00000006040e7c24 */ /* 0x000fe4000f8e0217 */
[----:B------:R-:W-:Y:S02]  /*43d0*/  IMAD.SHL.U32 R17, R13, 0x4, RZ ;  /* 0x000000040d117824 */ /* 0x000fe400078e00ff */
[----:B-1----:R-:W-:-:S04]  /*43e0*/  IMAD.WIDE R12, R19, 0x4, R10 ;  /* 0x00000004130c7825 */ /* 0x002fc800078e020a */
[----:B------:R-:W-:Y:S02]  /*43f0*/  IMAD.SHL.U32 R19, R14, 0x4, RZ ;  /* 0x000000040e137824 */ /* 0x000fe400078e00ff */
[--C-:B------:R-:W-:Y:S01]  /*4400*/  IMAD.WIDE R14, R15, 0x4, R10.reuse ;  /* 0x000000040f0e7825 */ /* 0x100fe200078e020a */
[----:B------:R-:W2:Y:S03]  /*4410*/  LDG.E R12, desc[UR18][R12.64+0x4] ;  /* 0x000004120c0c7981 */ /* 0x000ea6000c1e1900 */
[--C-:B------:R-:W-:Y:S02]  /*4420*/  IMAD.WIDE R16, R17, 0x4, R10.reuse ;  /* 0x0000000411107825 */ /* 0x100fe400078e020a */
[----:B------:R-:W3:Y:S02]  /*4430*/  LDG.E R14, desc[UR18][R14.64+0x4] ;  /* 0x000004120e0e7981 */ /* 0x000ee4000c1e1900 */
[----:B------:R-:W-:-:S02]  /*4440*/  IMAD.WIDE R10, R19, 0x4, R10 ;  /* 0x00000004130a7825 */ /* 0x000fc400078e020a */
[----:B------:R-:W4:Y:S04]  /*4450*/  LDG.E R16, desc[UR18][R16.64+0x4] ;  /* 0x0000041210107981 */ /* 0x000f28000c1e1900 */
[----:B------:R-:W5:Y:S01]  /*4460*/  LDG.E R10, desc[UR18][R10.64+0x4] ;  /* 0x000004120a0a7981 */ /* 0x000f62000c1e1900 */
[----:B------:R-:W-:Y:S02]  /*4470*/  I2FP.F32.S32 R19, R4 ;  /* 0x0000000400137245 */ /* 0x000fe40000201400 */
[----:B------:R-:W-:-:S03]  /*4480*/  I2FP.F32.S32 R4, R23 ;  /* 0x0000001700047245 */ /* 0x000fc60000201400 */
[----:B------:R-:W-:-:S04]  /*4490*/  FADD R19, R20, -R19 ;  /* 0x8000001314137221 */ /* 0x000fc80000000000 */
[----:B------:R-:W-:Y:S01]  /*44a0*/  FADD R18, -R19, 1 ;  /* 0x3f80000013127421 */ /* 0x000fe20000000100 */
[----:B------:R-:W-:Y:S01]  /*44b0*/  FADD R4, R21, -R4 ;  /* 0x8000000415047221 */ /* 0x000fe20000000000 */
[----:B--2---:R-:W-:Y:S02]  /*44c0*/  I2FP.F32.S32 R22, R12 ;  /* 0x0000000c00167245 */ /* 0x004fe40000201400 */
[----:B---3--:R-:W-:-:S03]  /*44d0*/  I2FP.F32.S32 R20, R14 ;  /* 0x0000000e00147245 */ /* 0x008fc60000201400 */
[C---:B------:R-:W-:Y:S01]  /*44e0*/  FMUL R27, R19.reuse, R22 ;  /* 0x00000016131b7220 */ /* 0x040fe20000400000 */
[----:B----4-:R-:W-:Y:S01]  /*44f0*/  I2FP.F32.S32 R23, R16 ;  /* 0x0000001000177245 */ /* 0x010fe20000201400 */
[----:B------:R-:W-:Y:S01]  /*4500*/  FMUL R20, R19, R20 ;  /* 0x0000001413147220 */ /* 0x000fe20000400000 */
[----:B-----5:R-:W-:-:S03]  /*4510*/  I2FP.F32.S32 R13, R10 ;  /* 0x0000000a000d7245 */ /* 0x020fc60000201400 */
[----:B------:R-:W-:Y:S01]  /*4520*/  FFMA R23, R18, R23, R27 ;  /* 0x0000001712177223 */ /* 0x000fe2000000001b */
[----:B------:R-:W-:Y:S01]  /*4530*/  FADD R10, -R4, 1 ;  /* 0x3f800000040a7421 */ /* 0x000fe20000000100 */
[----:B------:R-:W-:Y:S02]  /*4540*/  FFMA R13, R18, R13, R20 ;  /* 0x0000000d120d7223 */ /* 0x000fe40000000014 */
[----:B------:R-:W-:-:S04]  /*4550*/  FMUL R4, R4, R23 ;  /* 0x0000001704047220 */ /* 0x000fc80000400000 */
[----:B------:R-:W-:-:S07]  /*4560*/  FFMA R11, R13, R10, R4 ;  /* 0x0000000a0d0b7223 */ /* 0x000fce0000000004 */
.L_x_39:
[----:B------:R-:W-:Y:S05]  /*4570*/  BSYNC.RECONVERGENT B0 ;  /* 0x0000000000007941 */ /* 0x000fea0003800200 */
.L_x_38:
[----:B------:R-:W-:Y:S01]  /*4580*/  FADD R34, -R34, R11 ;  /* 0x0000000b22227221 */ /* 0x000fe20000000100 */
[----:B------:R-:W-:Y:S01]  /*4590*/  BSSY.RECONVERGENT B0, `(.L_x_40) ;  /* 0x0000007000007945 */ /* 0x000fe20003800200 */
[----:B------:R-:W-:Y:S02]  /*45a0*/  MOV R4, 0x4600 ;  /* 0x0000460000047802 */ /* 0x000fe40000000f00 */
[----:B------:R-:W0:Y:S02]  /*45b0*/  F2F.F64.F32 R26, R34 ;  /* 0x00000022001a7310 */ /* 0x000e240000201800 */
[----:B0-----:R-:W-:-:S10]  /*45c0*/  DADD R10, -RZ, |R26| ;  /* 0x00000000ff0a7229 */ /* 0x001fd4000000051a */
[----:B------:R-:W-:Y:S02]  /*45d0*/  IMAD.MOV.U32 R18, RZ, RZ, R10 ;  /* 0x000000ffff127224 */ /* 0x000fe400078e000a */
[----:B------:R-:W-:-:S07]  /*45e0*/  IMAD.MOV.U32 R33, RZ, RZ, R11 ;  /* 0x000000ffff217224 */ /* 0x000fce00078e000b */
[----:B------:R-:W-:Y:S05]  /*45f0*/  CALL.REL.NOINC `($_Z12checkGeneralPiS_iiiiiddfS_$__internal_accurate_pow) ;  /* 0x00000030004c7944 */ /* 0x000fea0003c00000 */
[----:B------:R-:W-:Y:S05]  /*4600*/  BSYNC.RECONVERGENT B0 ;  /* 0x0000000000007941 */ /* 0x000fea0003800200 */
.L_x_40:
        /* <DEDUP_REMOVED lines=15> */
.L_x_43:
[----:B------:R-:W-:-:S11]  /*4700*/  DADD R10, R26, 2 ;  /* 0x400000001a0a7429 */ /* 0x000fd60000000000 */
.L_x_42:
[----:B------:R-:W-:Y:S05]  /*4710*/  BSYNC.RECONVERGENT B0 ;  /* 0x0000000000007941 */ /* 0x000fea0003800200 */
.L_x_41:
        /* <DEDUP_REMOVED lines=9> */
[----:B------:R-:W-:Y:S01]  /*47b0*/  MOV R12, UR20 ;  /* 0x00000014000c7c02 */ /* 0x000fe20008000f00 */
        /* <DEDUP_REMOVED lines=21> */
.L_x_45:
[----:B------:R-:W-:Y:S05]  /*4910*/  BSYNC.RECONVERGENT B0 ;  /* 0x0000000000007941 */ /* 0x000fea0003800200 */
.L_x_44:
[----:B------:R-:W-:Y:S01]  /*4920*/  DADD R24, R24, R10 ;  /* 0x0000000018187229 */ /* 0x000fe2000000000a */
[----:B------:R-:W-:Y:S02]  /*4930*/  IMAD.MOV.U32 R4, RZ, RZ, R3 ;  /* 0x000000ffff047224 */ /* 0x000fe400078e0003 */
[----:B------:R-:W-:Y:S01]  /*4940*/  IMAD.U32 R10, RZ, RZ, UR14 ;  /* 0x0000000eff0a7e24 */ /* 0x000fe2000f8e00ff */
[----:B------:R-:W-:Y:S07]  /*4950*/  @P2 BRA `(.L_x_46) ;  /* 0x0000000000a82947 */ /* 0x000fee0003800000 */
[----:B------:R-:W0:Y:S01]  /*4960*/  LDC.64 R14, c[0x4][0x10] ;  /* 0x01000400ff0e7b82 */ /* 0x000e220000000a00 */
[----:B------:R-:W-:Y:S01]  /*4970*/  CS2R R16, SRZ ;  /* 0x0000000000107805 */ /* 0x000fe2000001ff00 */
[----:B------:R-:W-:-:S07]  /*4980*/  IMAD.MOV.U32 R21, RZ, RZ, RZ ;  /* 0x000000ffff157224 */ /* 0x000fce00078e00ff */
.L_x_47:
        /* <DEDUP_REMOVED lines=39> */
.L_x_46:
        /* <DEDUP_REMOVED lines=26> */
.L_x_49:
[----:B0-----:R-:W-:-:S06]  /*4da0*/  IMAD.WIDE.U32 R12, R23, 0x4, R10 ;  /* 0x00000004170c7825 */ /* 0x001fcc00078e000a */
[----:B------:R-:W2:Y:S01]  /*4db0*/  LDG.E.CONSTANT R12, desc[UR18][R12.64] ;  /* 0x000000120c0c7981 */ /* 0x000ea2000c1e9900 */
[C---:B-1----:R-:W-:Y:S01]  /*4dc0*/  LEA R4, R23.reuse, UR17, 0x2 ;  /* 0x0000001117047c11 */ /* 0x042fe2000f8e10ff */
[----:B------:R-:W-:-:S05]  /*4dd0*/  VIADD R23, R23, 0x1 ;  /* 0x0000000117177836 */ /* 0x000fca0000000000 */
[----:B------:R-:W-:Y:S01]  /*4de0*/  ISETP.NE.AND P0, PT, R23, 0x6, PT ;  /* 0x000000061700780c */ /* 0x000fe20003f05270 */
[----:B--2---:R-:W-:-:S03]  /*4df0*/  IMAD.WIDE.U32 R14, R12, UR11, RZ ;  /* 0x0000000b0c0e7c25 */ /* 0x004fc6000f8e00ff */
[----:B------:R-:W-:-:S04]  /*4e00*/  IADD3 R27, P1, PT, R14, R16, RZ ;  /* 0x000000100e1b7210 */ /* 0x000fc80007f3e0ff */
[----:B------:R-:W-:Y:S01]  /*4e10*/  IADD3.X R16, PT, PT, R15, R29, RZ, P1, !PT ;  /* 0x0000001d0f107210 */ /* 0x000fe20000ffe4ff */
[----:B------:R1:W-:Y:S04]  /*4e20*/  STL [R4], R27 ;  /* 0x0000001b04007387 */ /* 0x0003e80000100800 */
        /* <DEDUP_REMOVED lines=30> */
.L_x_48:
        /* <DEDUP_REMOVED lines=22> */
.L_x_51:
        /* <DEDUP_REMOVED lines=39> */
.L_x_50:
        /* <DEDUP_REMOVED lines=18> */
[----:B------:R-:W-:Y:S01]  /*5500*/  IMAD.MOV.U32 R16, RZ, RZ, RZ ;  /* 0x000000ffff107224 */ /* 0x000fe200078e00ff */
[----:B------:R-:W0:Y:S01]  /*5510*/  LDCU.64 UR26, c[0x4][0x10] ;  /* 0x01000200ff1a77ac */ /* 0x000e220008000a00 */
[----:B------:R-:W-:Y:S01]  /*5520*/  IMAD.MOV.U32 R15, RZ, RZ, RZ ;  /* 0x000000ffff0f7224 */ /* 0x000fe200078e00ff */
[----:B------:R-:W-:-:S06]  /*5530*/  UMOV UR6, URZ ;  /* 0x000000ff00067c82 */ /* 0x000fcc0008000000 */
.L_x_53:
[----:B0-----:R-:W-:-:S06]  /*5540*/  UIMAD.WIDE.U32 UR24, UR6, 0x4, UR26 ;  /* 0x00000004061878a5 */ /* 0x001fcc000f8e001a */
[----:B------:R-:W-:Y:S02]  /*5550*/  IMAD.U32 R12, RZ, RZ, UR24 ;  /* 0x00000018ff0c7e24 */ /* 0x000fe4000f8e00ff */
[----:B------:R-:W-:-:S05]  /*5560*/  IMAD.U32 R13, RZ, RZ, UR25 ;  /* 0x00000019ff0d7e24 */ /* 0x000fca000f8e00ff */
[----:B------:R-:W2:Y:S01]  /*5570*/  LDG.E.CONSTANT R10, desc[UR18][R12.64] ;  /* 0x000000120c0a7981 */ /* 0x000ea2000c1e9900 */
[----:B------:R-:W-:Y:S02]  /*5580*/  ULEA UR23, UR6, UR17, 0x2 ;  /* 0x0000001106177291 */ /* 0x000fe4000f8e10ff */
[----:B------:R-:W-:-:S04]  /*5590*/  UIADD3 UR6, UPT, UPT, UR6, 0x1, URZ ;  /* 0x0000000106067890 */ /* 0x000fc8000fffe0ff */
[----:B------:R-:W-:Y:S01]  /*55a0*/  UISETP.NE.AND UP1, UPT, UR6, 0x6, UPT ;  /* 0x000000060600788c */ /* 0x000fe2000bf25270 */
[----:B--2---:R-:W-:-:S03]  /*55b0*/  IMAD.WIDE.U32 R10, R10, UR11, RZ ;  /* 0x0000000b0a0a7c25 */ /* 0x004fc6000f8e00ff */
[----:B-1----:R-:W-:-:S05]  /*55c0*/  IADD3 R4, P0, PT, R10, R16, RZ ;  /* 0x000000100a047210 */ /* 0x002fca0007f1e0ff */
[----:B------:R1:W-:Y:S01]  /*55d0*/  STL [UR23], R4 ;  /* 0x00000004ff007987 */ /* 0x0003e20008100817 */
[----:B------:R-:W-:Y:S01]  /*55e0*/  IMAD.X R16, R11, 0x1, R15, P0 ;  /* 0x000000010b107824 */ /* 0x000fe200000e060f */
[----:B------:R-:W-:Y:S06]  /*55f0*/  BRA.U UP1, `(.L_x_53) ;  /* 0xfffffffd01d07547 */ /* 0x000fec000b83ffff */
        /* <DEDUP_REMOVED lines=29> */
.L_x_52:
[----:B------:R-:W-:Y:S01]  /*57d0*/  IMAD.U32 R10, RZ, RZ, UR12 ;  /* 0x0000000cff0a7e24 */ /* 0x000fe2000f8e00ff */
[----:B------:R-:W-:-:S05]  /*57e0*/  MOV R11, UR13 ;  /* 0x0000000d000b7c02 */ /* 0x000fca0008000f00 */
        /* <DEDUP_REMOVED lines=54> */
[----:B------:R-:W-:Y:S01]  /*5b50*/  FADD R4, R21, -R4 ;  /* 0x8000000415047221 */ /* 0x000fe20000000000 */
[----:B--2---:R-:W-:-:S05]  /*5b60*/  I2FP.F32.S32 R22, R16 ;  /* 0x0000001000167245 */ /* 0x004fca0000201400 */
[----:B------:R-:W-:Y:S01]  /*5b70*/  FMUL R23, R19, R22 ;  /* 0x0000001613177220 */ /* 0x000fe20000400000 */
[----:B---3--:R-:W-:Y:S02]  /*5b80*/  I2FP.F32.S32 R20, R14 ;  /* 0x0000000e00147245 */ /* 0x008fe40000201400 */
[----:B----4-:R-:W-:-:S03]  /*5b90*/  I2FP.F32.S32 R17, R12 ;  /* 0x0000000c00117245 */ /* 0x010fc60000201400 */
[----:B------:R-:W-:Y:S01]  /*5ba0*/  FMUL R20, R19, R20 ;  /* 0x0000001413147220 */ /* 0x000fe20000400000 */
[----:B-----5:R-:W-:Y:S01]  /*5bb0*/  I2FP.F32.S32 R13, R10 ;  /* 0x0000000a000d7245 */ /* 0x020fe20000201400 */
[----:B------:R-:W-:Y:S01]  /*5bc0*/  FFMA R17, R18, R17, R23 ;  /* 0x0000001112117223 */ /* 0x000fe20000000017 */
[----:B------:R-:W-:-:S03]  /*5bd0*/  FADD R10, -R4, 1 ;  /* 0x3f800000040a7421 */ /* 0x000fc60000000100 */
[----:B------:R-:W-:Y:S01]  /*5be0*/  FFMA R13, R18, R13, R20 ;  /* 0x0000000d120d7223 */ /* 0x000fe20000000014 */
[----:B------:R-:W-:-:S04]  /*5bf0*/  FMUL R4, R4, R17 ;  /* 0x0000001104047220 */ /* 0x000fc80000400000 */
[----:B------:R-:W-:-:S07]  /*5c00*/  FFMA R11, R13, R10, R4 ;  /* 0x0000000a0d0b7223 */ /* 0x000fce0000000004 */
.L_x_55:
[----:B------:R-:W-:Y:S05]  /*5c10*/  BSYNC.RECONVERGENT B0 ;  /* 0x0000000000007941 */ /* 0x000fea0003800200 */
.L_x_54:
        /* <DEDUP_REMOVED lines=9> */
.L_x_56:
        /* <DEDUP_REMOVED lines=15> */
.L_x_59:
[----:B------:R-:W-:-:S11]  /*5da0*/  DADD R10, R26, 2 ;  /* 0x400000001a0a7429 */ /* 0x000fd60000000000 */
.L_x_58:
[----:B------:R-:W-:Y:S05]  /*5db0*/  BSYNC.RECONVERGENT B0 ;  /* 0x0000000000007941 */ /* 0x000fea0003800200 */
.L_x_57:
        /* <DEDUP_REMOVED lines=31> */
.L_x_61:
[----:B------:R-:W-:Y:S05]  /*5fb0*/  BSYNC.RECONVERGENT B0 ;  /* 0x0000000000007941 */ /* 0x000fea0003800200 */
.L_x_60:
[----:B------:R-:W0:Y:S01]  /*5fc0*/  LDCU UR6, c[0x0][0x39c] ;  /* 0x00007380ff0677ac */ /* 0x000e220008000800 */
[----:B------:R-:W-:Y:S01]  /*5fd0*/  DADD R26, R24, R26 ;  /* 0x00000000181a7229 */ /* 0x000fe2000000001a */
[----:B------:R-:W-:-:S04]  /*5fe0*/  UIADD3 UR5, UPT, UPT, UR5, 0x1, URZ ;  /* 0x0000000105057890 */ /* 0x000fc8000fffe0ff */
[----:B0-----:R-:W-:-:S09]  /*5ff0*/  UISETP.NE.AND UP1, UPT, UR5, UR6, UPT ;  /* 0x000000060500728c */ /* 0x001fd2000bf25270 */
[----:B------:R-:W-:Y:S05]  /*6000*/  BRA.U UP1, `(.L_x_62) ;  /* 0xffffffb901e07547 */ /* 0x000fea000b83ffff */
[----:B------:R-:W-:Y:S05]  /*6010*/  BRA.U UP0, `(.L_x_63) ;  /* 0xffffffb900c47547 */ /* 0x000fea000b83ffff */
.L_x_13:
[----:B------:R-:W0:Y:S01]  /*6020*/  MUFU.RSQ64H R7, R27 ;  /* 0x0000001b00077308 */ /* 0x000e220000001c00 */
[----:B------:R-:W-:Y:S01]  /*6030*/  VIADD R6, R27, 0xfcb00000 ;  /* 0xfcb000001b067836 */ /* 0x000fe20000000000 */
[----:B------:R-:W-:Y:S01]  /*6040*/  BSSY.RECONVERGENT B0, `(.L_x_64) ;  /* 0x0000013000007945 */ /* 0x000fe20003800200 */
[----:B------:R-:W-:Y:S02]  /*6050*/  IMAD.MOV.U32 R8, RZ, RZ, 0x0 ;  /* 0x00000000ff087424 */ /* 0x000fe400078e00ff */
[----:B------:R-:W-:Y:S01]  /*6060*/  IMAD.MOV.U32 R9, RZ, RZ, 0x3fd80000 ;  /* 0x3fd80000ff097424 */ /* 0x000fe200078e00ff */
[----:B------:R-:W-:Y:S01]  /*6070*/  ISETP.GE.U32.AND P0, PT, R6, 0x7ca00000, PT ;  /* 0x7ca000000600780c */ /* 0x000fe20003f06070 */
[----:B0-----:R-:W-:-:S08]  /*6080*/  DMUL R4, R6, R6 ;  /* 0x0000000606047228 */ /* 0x001fd00000000000 */
[----:B------:R-:W-:-:S08]  /*6090*/  DFMA R4, -R4, R26, 1 ;  /* 0x3ff000000404742b */ /* 0x000fd0000000011a */
[----:B------:R-:W-:Y:S02]  /*60a0*/  DFMA R8, R4, R8, 0.5 ;  /* 0x3fe000000408742b */ /* 0x000fe40000000008 */
[----:B------:R-:W-:-:S08]  /*60b0*/  DMUL R4, R6, R4 ;  /* 0x0000000406047228 */ /* 0x000fd00000000000 */
[----:B------:R-:W-:-:S08]  /*60c0*/  DFMA R10, R8, R4, R6 ;  /* 0x00000004080a722b */ /* 0x000fd00000000006 */
[----:B------:R-:W-:Y:S02]  /*60d0*/  DMUL R12, R10, R26 ;  /* 0x0000001a0a0c7228 */ /* 0x000fe40000000000 */
[----:B------:R-:W-:Y:S02]  /*60e0*/  VIADD R9, R11, 0xfff00000 ;  /* 0xfff000000b097836 */ /* 0x000fe40000000000 */
[----:B------:R-:W-:-:S04]  /*60f0*/  IMAD.MOV.U32 R8, RZ, RZ, R10 ;  /* 0x000000ffff087224 */ /* 0x000fc800078e000a */
[----:B------:R-:W-:-:S08]  /*6100*/  DFMA R14, R12, -R12, R26 ;  /* 0x8000000c0c0e722b */ /* 0x000fd0000000001a */
[----:B------:R-:W-:Y:S01]  /*6110*/  DFMA R4, R14, R8, R12 ;  /* 0x000000080e04722b */ /* 0x000fe2000000000c */
[----:B------:R-:W-:Y:S10]  /*6120*/  @!P0 BRA `(.L_x_65) ;  /* 0x0000000000108947 */ /* 0x000ff40003800000 */
[----:B------:R-:W-:-:S07]  /*6130*/  MOV R4, 0x6150 ;  /* 0x0000615000047802 */ /* 0x000fce0000000f00 */
[----:B------:R-:W-:Y:S05]  /*6140*/  CALL.REL.NOINC `($__internal_1_$__cuda_sm20_dsqrt_rn_f64_mediumpath_v1) ;  /* 0x0000001000c87944 */ /* 0x000fea0003c00000 */
[----:B------:R-:W-:Y:S01]  /*6150*/  MOV R4, R6 ;  /* 0x0000000600047202 */ /* 0x000fe20000000f00 */
[----:B------:R-:W-:-:S07]  /*6160*/  IMAD.MOV.U32 R5, RZ, RZ, R7 ;  /* 0x000000ffff057224 */ /* 0x000fce00078e0007 */
.L_x_65:
[----:B------:R-:W-:Y:S05]  /*6170*/  BSYNC.RECONVERGENT B0 ;  /* 0x0000000000007941 */ /* 0x000fea0003800200 */
.L_x_64:
[----:B------:R-:W0:Y:S02]  /*6180*/  LDCU.64 UR4, c[0x0][0x3a8] ;  /* 0x00007500ff0477ac */ /* 0x000e240008000a00 */
[----:B0-----:R-:W-:-:S14]  /*6190*/  DSETP.GTU.AND P0, PT, R4, UR4, PT ;  /* 0x0000000404007e2a */ /* 0x001fdc000bf0c000 */
[----:B------:R-:W-:Y:S05]  /*61a0*/  @P0 EXIT ;  /* 0x000000000000094d */ /* 0x000fea0003800000 */
[----:B------:R-:W0:Y:S02]  /*61b0*/  LDC R12, c[0x0][0x3b8] ;  /* 0x0000ee00ff0c7b82 */ /* 0x000e240000000800 */
[C---:B0-----:R-:W-:Y:S01]  /*61c0*/  FMUL R5, R12.reuse, 0.63661974668502807617 ;  /* 0x3f22f9830c057820 */ /* 0x041fe20000400000 */
[----:B------:R-:W-:-:S05]  /*61d0*/  FSETP.GE.AND P0, PT, |R12|, 105615, PT ;  /* 0x47ce47800c00780b */ /* 0x000fca0003f06200 */
[----:B------:R-:W0:Y:S02]  /*61e0*/  F2I.NTZ R5, R5 ;  /* 0x0000000500057305 */ /* 0x000e240000203100 */
[----:B0-----:R-:W-:Y:S01]  /*61f0*/  I2FP.F32.S32 R7, R5 ;  /* 0x0000000500077245 */ /* 0x001fe20000201400 */
[----:B------:R-:W-:-:S04]  /*6200*/  IMAD.MOV.U32 R9, RZ, RZ, R5 ;  /* 0x000000ffff097224 */ /* 0x000fc800078e0005 */
[----:B------:R-:W-:-:S04]  /*6210*/  FFMA R4, R7, -1.5707962512969970703, R12 ;  /* 0xbfc90fda07047823 */ /* 0x000fc8000000000c */
[----:B------:R-:W-:-:S04]  /*6220*/  FFMA R4, R7, -7.5497894158615963534e-08, R4 ;  /* 0xb3a2216807047823 */ /* 0x000fc80000000004 */
[----:B------:R-:W-:-:S04]  /*6230*/  FFMA R7, R7, -5.3903029534742383927e-15, R4 ;  /* 0xa7c234c507077823 */ /* 0x000fc80000000004 */
[----:B------:R-:W-:Y:S01]  /*6240*/  IMAD.MOV.U32 R3, RZ, RZ, R7 ;  /* 0x000000ffff037224 */ /* 0x000fe200078e0007 */
[----:B------:R-:W-:Y:S06]  /*6250*/  @!P0 BRA `(.L_x_66) ;  /* 0x0000000000dc8947 */ /* 0x000fec0003800000 */
[----:B------:R-:W-:-:S13]  /*6260*/  FSETP.NEU.AND P1, PT, |R12|, +INF , PT ;  /* 0x7f8000000c00780b */ /* 0x000fda0003f2d200 */
[----:B------:R-:W-:Y:S01]  /*6270*/  @!P1 FMUL R3, RZ, R12 ;  /* 0x0000000cff039220 */ /* 0x000fe20000400000 */
[----:B------:R-:W-:Y:S01]  /*6280*/  @!P1 IMAD.MOV.U32 R5, RZ, RZ, RZ ;  /* 0x000000ffff059224 */ /* 0x000fe200078e00ff */
[----:B------:R-:W-:Y:S06]  /*6290*/  @!P1 BRA `(.L_x_66) ;  /* 0x0000000000cc9947 */ /* 0x000fec0003800000 */
[----:B------:R-:W-:Y:S01]  /*62a0*/  IMAD.SHL.U32 R4, R12, 0x100, RZ ;  /* 0x000001000c047824 */ /* 0x000fe200078e00ff */
[----:B------:R-:W0:Y:S01]  /*62b0*/  LDCU.64 UR10, c[0x4][0x10] ;  /* 0x01000200ff0a77ac */ /* 0x000e220008000a00 */
[----:B------:R-:W-:Y:S02]  /*62c0*/  IMAD.MOV.U32 R8, RZ, RZ, RZ ;  /* 0x000000ffff087224 */ /* 0x000fe400078e00ff */
[----:B------:R-:W-:Y:S01]  /*62d0*/  IMAD.MOV.U32 R13, RZ, RZ, RZ ;  /* 0x000000ffff0d7224 */ /* 0x000fe200078e00ff */
[----:B------:R-:W-:Y:S01]  /*62e0*/  LOP3.LUT R15, R4, 0x80000000, RZ, 0xfc, !PT ;  /* 0x80000000040f7812 */ /* 0x000fe200078efcff */
[----:B------:R-:W-:Y:S01]  /*62f0*/  IMAD.MOV.U32 R3, RZ, RZ, R1 ;  /* 0x000000ffff037224 */ /* 0x000fe200078e0001 */
[----:B------:R-:W-:-:S06]  /*6300*/  UMOV UR4, URZ ;  /* 0x000000ff00047c82 */ /* 0x000fcc0008000000 */
.L_x_67:
[----:B0-----:R-:W-:Y:S02]  /*6310*/  IMAD.U32 R10, RZ, RZ, UR10 ;  /* 0x0000000aff0a7e24 */ /* 0x001fe4000f8e00ff */
[----:B------:R-:W-:-:S05]  /*6320*/  IMAD.U32 R11, RZ, RZ, UR11 ;  /* 0x0000000bff0b7e24 */ /* 0x000fca000f8e00ff */
[----:B------:R-:W2:Y:S01]  /*6330*/  LDG.E.CONSTANT R4, desc[UR18][R10.64] ;  /* 0x000000120a047981 */ /* 0x000ea2000c1e9900 */
[----:B------:R-:W-:Y:S02]  /*6340*/  UIADD3 UR10, UP0, UPT, UR10, 0x4, URZ ;  /* 0x000000040a0a7890 */ /* 0x000fe4000ff1e0ff */
[----:B------:R-:W-:Y:S02]  /*6350*/  UIADD3 UR4, UPT, UPT, UR4, 0x1, URZ ;  /* 0x0000000104047890 */ /* 0x000fe4000fffe0ff */
[----:B------:R-:W-:Y:S02]  /*6360*/  UIADD3.X UR11, UPT, UPT, URZ, UR11, URZ, UP0, !UPT ;  /* 0x0000000bff0b7290 */ /* 0x000fe400087fe4ff */
[----:B------:R-:W-:Y:S01]  /*6370*/  UISETP.NE.AND UP0, UPT, UR4, 0x6, UPT ;  /* 0x000000060400788c */ /* 0x000fe2000bf05270 */
[----:B--2---:R-:W-:-:S03]  /*6380*/  IMAD.WIDE.U32 R4, R4, R15, RZ ;  /* 0x0000000f04047225 */ /* 0x004fc600078e00ff */
[----:B------:R-:W-:-:S05]  /*6390*/  IADD3 R4, P1, PT, R4, R8, RZ ;  /* 0x0000000804047210 */ /* 0x000fca0007f3e0ff */
[----:B------:R0:W-:Y:S01]  /*63a0*/  STL [R3], R4 ;  /* 0x0000000403007387 */ /* 0x0001e20000100800 */
[----:B------:R-:W-:Y:S02]  /*63b0*/  IMAD.X R8, R5, 0x1, R13, P1 ;  /* 0x0000000105087824 */ /* 0x000fe400008e060d */
[----:B0-----:R-:W-:Y:S01]  /*63c0*/  VIADD R3, R3, 0x4 ;  /* 0x0000000403037836 */ /* 0x001fe20000000000 */
[----:B------:R-:W-:Y:S06]  /*63d0*/  BRA.U UP0, `(.L_x_67) ;  /* 0xfffffffd00cc7547 */ /* 0x000fec000b83ffff */
[----:B------:R-:W-:Y:S01]  /*63e0*/  SHF.R.U32.HI R6, RZ, 0x17, R12 ;  /* 0x00000017ff067819 */ /* 0x000fe2000001160c */
[----:B------:R0:W-:Y:S03]  /*63f0*/  STL [R1+0x18], R8 ;  /* 0x0000180801007387 */ /* 0x0001e60000100800 */
[C---:B------:R-:W-:Y:S02]  /*6400*/  LOP3.LUT R3, R6.reuse, 0xe0, RZ, 0xc0, !PT ;  /* 0x000000e006037812 */ /* 0x040fe400078ec0ff */
[----:B------:R-:W-:-:S03]  /*6410*/  LOP3.LUT P1, RZ, R6, 0x1f, RZ, 0xc0, !PT ;  /* 0x0000001f06ff7812 */ /* 0x000fc6000782c0ff */
[----:B------:R-:W-:-:S05]  /*6420*/  VIADD R3, R3, 0xffffff80 ;  /* 0xffffff8003037836 */ /* 0x000fca0000000000 */
[----:B------:R-:W-:-:S05]  /*6430*/  SHF.R.U32.HI R4, RZ, 0x5, R3 ;  /* 0x00000005ff047819 */ /* 0x000fca0000011603 */
[----:B------:R-:W-:-:S05]  /*6440*/  IMAD R13, R4, -0x4, R1 ;  /* 0xfffffffc040d7824 */ /* 0x000fca00078e0201 */
[----:B------:R-:W2:Y:S04]  /*6450*/  LDL R3, [R13+0x18] ;  /* 0x000018000d037983 */ /* 0x000ea80000100800 */
[----:B------:R-:W2:Y:S04]  /*6460*/  LDL R4, [R13+0x14] ;  /* 0x000014000d047983 */ /* 0x000ea80000100800 */
[----:B------:R-:W3:Y:S01]  /*6470*/  @P1 LDL R5, [R13+0x10] ;  /* 0x000010000d051983 */ /* 0x000ee20000100800 */
[----:B------:R-:W-:Y:S01]  /*6480*/  LOP3.LUT R6, R6, 0x1f, RZ, 0xc0, !PT ;  /* 0x0000001f06067812 */ /* 0x000fe200078ec0ff */
[----:B------:R-:W-:Y:S01]  /*6490*/  UMOV UR4, 0x54442d19 ;  /* 0x54442d1900047882 */ /* 0x000fe20000000000 */
[----:B------:R-:W-:Y:S01]  /*64a0*/  UMOV UR5, 0x3bf921fb ;  /* 0x3bf921fb00057882 */ /* 0x000fe20000000000 */
[----:B------:R-:W-:-:S02]  /*64b0*/  ISETP.GE.AND P2, PT, R12, RZ, PT ;  /* 0x000000ff0c00720c */ /* 0x000fc40003f46270 */
[-C--:B--2---:R-:W-:Y:S02]  /*64c0*/  @P1 SHF.L.W.U32.HI R3, R4, R6.reuse, R3 ;  /* 0x0000000604031219 */ /* 0x084fe40000010e03 */
[----:B---3--:R-:W-:-:S04]  /*64d0*/  @P1 SHF.L.W.U32.HI R4, R5, R6, R4 ;  /* 0x0000000605041219 */ /* 0x008fc80000010e04 */
[C---:B------:R-:W-:Y:S01]  /*64e0*/  SHF.L.W.U32.HI R5, R4.reuse, 0x2, R3 ;  /* 0x0000000204057819 */ /* 0x040fe20000010e03 */
[----:B------:R-:W-:-:S03]  /*64f0*/  IMAD.SHL.U32 R4, R4, 0x4, RZ ;  /* 0x0000000404047824 */ /* 0x000fc600078e00ff */
[----:B------:R-:W-:-:S04]  /*6500*/  SHF.R.S32.HI R6, RZ, 0x1f, R5 ;  /* 0x0000001fff067819 */ /* 0x000fc80000011405 */
[C---:B------:R-:W-:Y:S02]  /*6510*/  LOP3.LUT R10, R6.reuse, R4, RZ, 0x3c, !PT ;  /* 0x00000004060a7212 */ /* 0x040fe400078e3cff */
[----:B------:R-:W-:Y:S02]  /*6520*/  LOP3.LUT R11, R6, R5, RZ, 0x3c, !PT ;  /* 0x00000005060b7212 */ /* 0x000fe400078e3cff */
[----:B------:R-:W-:Y:S02]  /*6530*/  SHF.R.U32.HI R4, RZ, 0x1e, R3 ;  /* 0x0000001eff047819 */ /* 0x000fe40000011603 */
[C---:B------:R-:W-:Y:S02]  /*6540*/  LOP3.LUT R3, R5.reuse, R12, RZ, 0x3c, !PT ;  /* 0x0000000c05037212 */ /* 0x040fe400078e3cff */
[----:B------:R-:W1:Y:S01]  /*6550*/  I2F.F64.S64 R10, R10 ;  /* 0x0000000a000a7312 */ /* 0x000e620000301c00 */
[----:B------:R-:W-:Y:S02]  /*6560*/  LEA.HI R5, R5, R4, RZ, 0x1 ;  /* 0x0000000405057211 */ /* 0x000fe400078f08ff */
[----:B------:R-:W-:-:S03]  /*6570*/  ISETP.GE.AND P1, PT, R3, RZ, PT ;  /* 0x000000ff0300720c */ /* 0x000fc60003f26270 */
[----:B------:R-:W-:-:S04]  /*6580*/  IMAD.MOV R3, RZ, RZ, -R5 ;  /* 0x000000ffff037224 */ /* 0x000fc800078e0a05 */
[----:B------:R-:W-:Y:S01]  /*6590*/  @!P2 IMAD.MOV.U32 R5, RZ, RZ, R3 ;  /* 0x000000ffff05a224 */ /* 0x000fe200078e0003 */
[----:B-1----:R-:W-:-:S10]  /*65a0*/  DMUL R14, R10, UR4 ;  /* 0x000000040a0e7c28 */ /* 0x002fd40008000000 */
[----:B------:R-:W1:Y:S02]  /*65b0*/  F2F.F32.F64 R14, R14 ;  /* 0x0000000e000e7310 */ /* 0x000e640000301000 */
[----:B01----:R-:W-:-:S07]  /*65c0*/  FSEL R3, -R14, R14, !P1 ;  /* 0x0000000e0e037208 */ /* 0x003fce0004800100 */
.L_x_66:
[----:B------:R-:W-:Y:S02]  /*65d0*/  IMAD.MOV.U32 R13, RZ, RZ, 0x37cbac00 ;  /* 0x37cbac00ff0d7424 */ /* 0x000fe400078e00ff */
[----:B------:R-:W-:Y:S01]  /*65e0*/  FMUL R4, R3, R3 ;  /* 0x0000000303047220 */ /* 0x000fe20000400000 */
[C---:B------:R-:W-:Y:S01]  /*65f0*/  LOP3.LUT R8, R5.reuse, 0x1, RZ, 0xc0, !PT ;  /* 0x0000000105087812 */ /* 0x040fe200078ec0ff */
[----:B------:R-:W-:Y:S01]  /*6600*/  IMAD.MOV.U32 R11, RZ, RZ, 0x3c0885e4 ;  /* 0x3c0885e4ff0b7424 */ /* 0x000fe200078e00ff */
[----:B------:R-:W0:Y:S01]  /*6610*/  LDCU UR4, c[0x0][0x398] ;  /* 0x00007300ff0477ac */ /* 0x000e220008000800 */
[----:B------:R-:W-:Y:S01]  /*6620*/  FFMA R6, R4, R13, -0.0013887860113754868507 ;  /* 0xbab607ed04067423 */ /* 0x000fe2000000000d */
[----:B------:R-:W-:Y:S01]  /*6630*/  ISETP.NE.U32.AND P1, PT, R8, 0x1, PT ;  /* 0x000000010800780c */ /* 0x000fe20003f25070 */
[----:B------:R-:W-:-:S03]  /*6640*/  VIADD R8, R5, 0x1 ;  /* 0x0000000105087836 */ /* 0x000fc60000000000 */
[----:B------:R-:W-:Y:S01]  /*6650*/  FSEL R5, R6, -0.00019574658654164522886, P1 ;  /* 0xb94d415306057808 */ /* 0x000fe20000800000 */
[----:B------:R-:W-:Y:S01]  /*6660*/  IMAD.MOV.U32 R6, RZ, RZ, 0x3e2aaaa8 ;  /* 0x3e2aaaa8ff067424 */ /* 0x000fe200078e00ff */
[----:B------:R-:W-:Y:S02]  /*6670*/  FSEL R11, R11, 0.041666727513074874878, !P1 ;  /* 0x3d2aaabb0b0b7808 */ /* 0x000fe40004800000 */
[----:B------:R-:W-:Y:S02]  /*6680*/  LOP3.LUT P2, RZ, R8, 0x2, RZ, 0xc0, !PT ;  /* 0x0000000208ff7812 */ /* 0x000fe4000784c0ff */
[----:B------:R-:W-:Y:S01]  /*6690*/  FSEL R6, -R6, -0.4999999701976776123, !P1 ;  /* 0xbeffffff06067808 */ /* 0x000fe20004800100 */
[----:B------:R-:W-:Y:S01]  /*66a0*/  FFMA R5, R4, R5, R11 ;  /* 0x0000000504057223 */ /* 0x000fe2000000000b */
[----:B------:R-:W-:-:S03]  /*66b0*/  FSEL R3, R3, 1, !P1 ;  /* 0x3f80000003037808 */ /* 0x000fc60004800000 */
[C---:B------:R-:W-:Y:S02]  /*66c0*/  FFMA R5, R4.reuse, R5, R6 ;  /* 0x0000000504057223 */ /* 0x040fe40000000006 */
[----:B------:R-:W-:-:S04]  /*66d0*/  FFMA R4, R4, R3, RZ ;  /* 0x0000000304047223 */ /* 0x000fc800000000ff */
[----:B------:R-:W-:Y:S01]  /*66e0*/  FFMA R3, R4, R5, R3 ;  /* 0x0000000504037223 */ /* 0x000fe20000000003 */
[----:B------:R-:W-:Y:S02]  /*66f0*/  I2FP.F32.S32 R4, R2 ;  /* 0x0000000200047245 */ /* 0x000fe40000201400 */
[----:B0-----:R-:W-:Y:S01]  /*6700*/  I2FP.F32.S32 R2, UR4 ;  /* 0x0000000400027c45 */ /* 0x001fe20008201400 */
[----:B------:R-:W-:Y:S01]  /*6710*/  @P2 FADD R3, RZ, -R3 ;  /* 0x80000003ff032221 */ /* 0x000fe20000000000 */
[----:B------:R-:W0:Y:S03]  /*6720*/  LDCU UR4, c[0x0][0x390] ;  /* 0x00007200ff0477ac */ /* 0x000e260008000800 */
[----:B------:R-:W-:-:S06]  /*6730*/  FFMA R3, R3, R2, R4 ;  /* 0x0000000203037223 */ /* 0x000fcc0000000004 */
[----:B------:R-:W0:Y:S02]  /*6740*/  F2I.S64 R2, R3 ;  /* 0x0000000300027311 */ /* 0x000e240000201900 */
[----:B0-----:R-:W-:Y:S01]  /*6750*/  IADD3 R2, PT, PT, -R2, UR4, RZ ;  /* 0x0000000402027c10 */ /* 0x001fe2000fffe1ff */
[----:B------:R-:W-:Y:S06]  /*6760*/  @!P0 BRA `(.L_x_68) ;  /* 0x0000000000d88947 */ /* 0x000fec0003800000 */
[----:B------:R-:W-:-:S13]  /*6770*/  FSETP.NEU.AND P0, PT, |R12|, +INF , PT ;  /* 0x7f8000000c00780b */ /* 0x000fda0003f0d200 */
[----:B------:R-:W-:Y:S01]  /*6780*/  @!P0 FMUL R7, RZ, R12 ;  /* 0x0000000cff078220 */ /* 0x000fe20000400000 */
[----:B------:R-:W-:Y:S01]  /*6790*/  @!P0 IMAD.MOV.U32 R9, RZ, RZ, RZ ;  /* 0x000000ffff098224 */ /* 0x000fe200078e00ff */
[----:B------:R-:W-:Y:S06]  /*67a0*/  @!P0 BRA `(.L_x_68) ;  /* 0x0000000000c88947 */ /* 0x000fec0003800000 */
[----:B------:R-:W-:Y:S01]  /*67b0*/  IMAD.SHL.U32 R4, R12, 0x100, RZ ;  /* 0x000001000c047824 */ /* 0x000fe200078e00ff */
[----:B------:R-:W-:Y:S01]  /*67c0*/  CS2R R8, SRZ ;  /* 0x0000000000087805 */ /* 0x000fe2000001ff00 */
[----:B------:R-:W-:Y:S01]  /*67d0*/  IMAD.MOV.U32 R3, RZ, RZ, R1 ;  /* 0x000000ffff037224 */ /* 0x000fe200078e0001 */
[----:B------:R-:W0:Y:S02]  /*67e0*/  LDCU.64 UR10, c[0x4][0x10] ;  /* 0x01000200ff0a77ac */ /* 0x000e240008000a00 */
[----:B------:R-:W-:Y:S01]  /*67f0*/  LOP3.LUT R11, R4, 0x80000000, RZ, 0xfc, !PT ;  /* 0x80000000040b7812 */ /* 0x000fe200078efcff */
[----:B------:R-:W-:-:S06]  /*6800*/  UMOV UR4, URZ ;  /* 0x000000ff00047c82 */ /* 0x000fcc0008000000 */
.L_x_69:
        /* <DEDUP_REMOVED lines=16> */
[----:B------:R-:W-:Y:S02]  /*6910*/  LOP3.LUT P0, RZ, R6, 0x1f, RZ, 0xc0, !PT ;  /* 0x0000001f06ff7812 */ /* 0x000fe4000780c0ff */
[----:B------:R-:W-:-:S04]  /*6920*/  IADD3 R3, PT, PT, R3, -0x80, RZ ;  /* 0xffffff8003037810 */ /* 0x000fc80007ffe0ff */
        /* <DEDUP_REMOVED lines=26> */
.L_x_68:
[----:B------:R-:W0:Y:S01]  /*6ad0*/  MUFU.RCP64H R5, 3.1415920257568359375 ;  /* 0x400921fb00057908 */ /* 0x000e220000001800 */
[----:B------:R-:W-:Y:S02]  /*6ae0*/  IMAD.MOV.U32 R10, RZ, RZ, 0x54442d18 ;  /* 0x54442d18ff0a7424 */ /* 0x000fe400078e00ff */
[----:B------:R-:W-:Y:S01]  /*6af0*/  FMUL R6, R7, R7 ;  /* 0x0000000707067220 */ /* 0x000fe20000400000 */
[----:B------:R-:W-:Y:S01]  /*6b00*/  IMAD.MOV.U32 R11, RZ, RZ, 0x400921fb ;  /* 0x400921fbff0b7424 */ /* 0x000fe200078e00ff */
[C---:B------:R-:W-:Y:S01]  /*6b10*/  LOP3.LUT R8, R9.reuse, 0x1, RZ, 0xc0, !PT ;  /* 0x0000000109087812 */ /* 0x040fe200078ec0ff */
[----:B------:R-:W-:Y:S02]  /*6b20*/  IMAD.MOV.U32 R4, RZ, RZ, 0x1 ;  /* 0x00000001ff047424 */ /* 0x000fe400078e00ff */
[----:B------:R-:W-:Y:S01]  /*6b30*/  FFMA R3, R6, R13, -0.0013887860113754868507 ;  /* 0xbab607ed06037423 */ /* 0x000fe2000000000d */
[----:B------:R-:W-:Y:S01]  /*6b40*/  LOP3.LUT P1, RZ, R9, 0x2, RZ, 0xc0, !PT ;  /* 0x0000000209ff7812 */ /* 0x000fe2000782c0ff */
[----:B------:R-:W1:Y:S01]  /*6b50*/  LDCU UR4, c[0x0][0x39c] ;  /* 0x00007380ff0477ac */ /* 0x000e620008000800 */
[----:B------:R-:W-:Y:S01]  /*6b60*/  ISETP.NE.U32.AND P0, PT, R8, 0x1, PT ;  /* 0x000000010800780c */ /* 0x000fe20003f05070 */
[----:B------:R-:W-:Y:S01]  /*6b70*/  IMAD.MOV.U32 R8, RZ, RZ, 0x3d2aaabb ;  /* 0x3d2aaabbff087424 */ /* 0x000fe200078e00ff */
[----:B------:R-:W-:-:S02]  /*6b80*/  UIADD3 UR7, UP0, UP1, UR9, 0x20, UR7 ;  /* 0x0000002009077890 */ /* 0x000fc4000f91e007 */
[----:B------:R-:W-:Y:S02]  /*6b90*/  FSEL R3, R3, -0.00019574658654164522886, !P0 ;  /* 0xb94d415303037808 */ /* 0x000fe40004000000 */
[----:B------:R-:W-:Y:S01]  /*6ba0*/  UIADD3.X UR8, UPT, UPT, URZ, URZ, UR8, UP0, UP1 ;  /* 0x000000ffff087290 */ /* 0x000fe200087e2408 */
[----:B0-----:R-:W-:-:S08]  /*6bb0*/  DFMA R14, R4, -R10, 1 ;  /* 0x3ff00000040e742b */ /* 0x001fd0000000080a */
[----:B------:R-:W-:-:S08]  /*6bc0*/  DFMA R14, R14, R14, R14 ;  /* 0x0000000e0e0e722b */ /* 0x000fd0000000000e */
[----:B------:R-:W-:Y:S01]  /*6bd0*/  DFMA R14, R4, R14, R4 ;  /* 0x0000000e040e722b */ /* 0x000fe20000000004 */
[----:B------:R-:W-:-:S07]  /*6be0*/  FMUL R4, R12, 180 ;  /* 0x433400000c047820 */ /* 0x000fce0000400000 */
[C---:B------:R-:W-:Y:S01]  /*6bf0*/  DFMA R16, R14.reuse, -R10, 1 ;  /* 0x3ff000000e10742b */ /* 0x040fe2000000080a */
[----:B------:R-:W0:Y:S07]  /*6c00*/  F2F.F64.F32 R4, R4 ;  /* 0x0000000400047310 */ /* 0x000e2e0000201800 */
[----:B------:R-:W-:Y:S01]  /*6c10*/  DFMA R12, R14, R16, R14 ;  /* 0x000000100e0c722b */ /* 0x000fe2000000000e */
[----:B------:R-:W-:Y:S01]  /*6c20*/  FSEL R15, R8, 0.0083327032625675201416, !P0 ;  /* 0x3c0885e4080f7808 */ /* 0x000fe20004000000 */
[----:B------:R-:W-:-:S04]  /*6c30*/  IMAD.MOV.U32 R17, RZ, RZ, 0x3effffff ;  /* 0x3effffffff117424 */ /* 0x000fc800078e00ff */
[----:B------:R-:W-:Y:S02]  /*6c40*/  FFMA R15, R6, R3, R15 ;  /* 0x00000003060f7223 */ /* 0x000fe4000000000f */
[----:B0-----:R-:W-:Y:S01]  /*6c50*/  DMUL R8, R4, R12 ;  /* 0x0000000c04087228 */ /* 0x001fe20000000000 */
[----:B------:R-:W-:Y:S02]  /*6c60*/  FSEL R17, -R17, -0.16666662693023681641, !P0 ;  /* 0xbe2aaaa811117808 */ /* 0x000fe40004000100 */
[----:B------:R-:W-:-:S03]  /*6c70*/  FSEL R3, R7, 1, P0 ;  /* 0x3f80000007037808 */ /* 0x000fc60000000000 */
[C---:B------:R-:W-:Y:S02]  /*6c80*/  FFMA R15, R6.reuse, R15, R17 ;  /* 0x0000000f060f7223 */ /* 0x040fe40000000011 */
[----:B------:R-:W-:Y:S01]  /*6c90*/  DFMA R10, R8, -R10, R4 ;  /* 0x8000000a080a722b */ /* 0x000fe20000000004 */
[----:B------:R-:W-:-:S04]  /*6ca0*/  FFMA R6, R6, R3, RZ ;  /* 0x0000000306067223 */ /* 0x000fc800000000ff */
[----:B------:R-:W-:Y:S01]  /*6cb0*/  FFMA R3, R6, R15, R3 ;  /* 0x0000000f06037223 */ /* 0x000fe20000000003 */
[----:B------:R-:W-:Y:S02]  /*6cc0*/  I2FP.F32.S32 R6, R0 ;  /* 0x0000000000067245 */ /* 0x000fe40000201400 */
[----:B------:R-:W-:Y:S01]  /*6cd0*/  DFMA R8, R12, R10, R8 ;  /* 0x0000000a0c08722b */ /* 0x000fe20000000008 */
[----:B-1----:R-:W-:Y:S01]  /*6ce0*/  I2FP.F32.S32 R0, UR4 ;  /* 0x0000000400007c45 */ /* 0x002fe20008201400 */
[----:B------:R-:W-:Y:S01]  /*6cf0*/  @P1 FADD R3, RZ, -R3 ;  /* 0x80000003ff031221 */ /* 0x000fe20000000000 */
[----:B------:R-:W-:-:S03]  /*6d00*/  FSETP.GEU.AND P1, PT, |R5|, 6.5827683646048100446e-37, PT ;  /* 0x036000000500780b */ /* 0x000fc60003f2e200 */
[----:B------:R-:W-:-:S04]  /*6d10*/  FFMA R0, R3, R0, R6 ;  /* 0x0000000003007223 */ /* 0x000fc80000000006 */
[----:B------:R-:W-:Y:S01]  /*6d20*/  FFMA R3, RZ, 2.1426990032196044922, R9 ;  /* 0x400921fbff037823 */ /* 0x000fe20000000009 */
[----:B------:R-:W0:Y:S04]  /*6d30*/  F2I.S64 R6, R0 ;  /* 0x0000000000067311 */ /* 0x000e280000201900 */
[----:B------:R-:W-:Y:S01]  /*6d40*/  FSETP.GT.AND P0, PT, |R3|, 1.469367938527859385e-39, PT ;  /* 0x001000000300780b */ /* 0x000fe20003f04200 */
[----:B0-----:R-:W-:-:S12]  /*6d50*/  IMAD.MOV.U32 R3, RZ, RZ, R6 ;  /* 0x000000ffff037224 */ /* 0x001fd800078e0006 */
[----:B------:R-:W-:Y:S05]  /*6d60*/  @P0 BRA P1, `(.L_x_70) ;  /* 0x0000000000200947 */ /* 0x000fea0000800000 */
[----:B------:R-:W-:Y:S01]  /*6d70*/  IMAD.MOV.U32 R14, RZ, RZ, R4 ;  /* 0x000000ffff0e7224 */ /* 0x000fe200078e0004 */
[----:B------:R-:W-:Y:S01]  /*6d80*/  MOV R4, 0x6dd0 ;  /* 0x00006dd000047802 */ /* 0x000fe20000000f00 */
[----:B------:R-:W-:Y:S02]  /*6d90*/  IMAD.MOV.U32 R15, RZ, RZ, R5 ;  /* 0x000000ffff0f7224 */ /* 0x000fe400078e0005 */
[----:B------:R-:W-:Y:S02]  /*6da0*/  IMAD.MOV.U32 R12, RZ, RZ, 0x54442d18 ;  /* 0x54442d18ff0c7424 */ /* 0x000fe400078e00ff */
[----:B------:R-:W-:-:S07]  /*6db0*/  IMAD.MOV.U32 R13, RZ, RZ, 0x400921fb ;  /* 0x400921fbff0d7424 */ /* 0x000fce00078e00ff */
[----:B------:R-:W-:Y:S05]  /*6dc0*/  CALL.REL.NOINC `($__internal_0_$__cuda_sm20_div_rn_f64_full) ;  /* 0x00000000003c7944 */ /* 0x000fea0003c00000 */
[----:B------:R-:W-:Y:S02]  /*6dd0*/  IMAD.MOV.U32 R8, RZ, RZ, R18 ;  /* 0x000000ffff087224 */ /* 0x000fe400078e0012 */
[----:B------:R-:W-:-:S07]  /*6de0*/  IMAD.MOV.U32 R9, RZ, RZ, R19 ;  /* 0x000000ffff097224 */ /* 0x000fce00078e0013 */
.L_x_70:
[----:B------:R-:W0:Y:S01]  /*6df0*/  F2I.F64.TRUNC R8, R8 ;  /* 0x0000000800087311 */ /* 0x000e22000030d100 */
[----:B------:R-:W-:Y:S01]  /*6e00*/  MOV R0, 0x0 ;  /* 0x0000000000007802 */ /* 0x000fe20000000f00 */
[----:B------:R1:W-:Y:S01]  /*6e10*/  STL.64 [R1+0x20], R2 ;  /* 0x0000200201007387 */ /* 0x0003e20000100a00 */
[----:B------:R-:W2:Y:S01]  /*6e20*/  LDCU.64 UR4, c[0x4][0x8] ;  /* 0x01000100ff0477ac */ /* 0x000ea20008000a00 */
[----:B------:R-:W-:Y:S01]  /*6e30*/  IMAD.U32 R6, RZ, RZ, UR7 ;  /* 0x00000007ff067e24 */ /* 0x000fe2000f8e00ff */
[----:B------:R1:W3:Y:S01]  /*6e40*/  LDC.64 R10, c[0x4][R0] ;  /* 0x01000000000a7b82 */ /* 0x0002e20000000a00 */
[----:B------:R-:W-:Y:S01]  /*6e50*/  IMAD.U32 R7, RZ, RZ, UR8 ;  /* 0x00000008ff077e24 */ /* 0x000fe2000f8e00ff */
[----:B0-----:R1:W-:Y:S01]  /*6e60*/  STL [R1+0x28], R8 ;  /* 0x0000280801007387 */ /* 0x0013e20000100800 */
[----:B--2---:R-:W-:Y:S02]  /*6e70*/  IMAD.U32 R4, RZ, RZ, UR4 ;  /* 0x00000004ff047e24 */ /* 0x004fe4000f8e00ff */
[----:B------:R-:W-:-:S07]  /*6e80*/  IMAD.U32 R5, RZ, RZ, UR5 ;  /* 0x00000005ff057e24 */ /* 0x000fce000f8e00ff */
[----:B------:R-:W-:-:S07]  /*6e90*/  LEPC R20, `(.L_x_71) ;  /* 0x000000001014794e */ /* 0x000fce0000000000 */
[----:B-1-3--:R-:W-:Y:S05]  /*6ea0*/  CALL.ABS.NOINC R10 ;  /* 0x000000000a007343 */ /* 0x00afea0003c00000 */
.L_x_71:
[----:B------:R-:W-:Y:S05]  /*6eb0*/  EXIT ;  /* 0x000000000000794d */ /* 0x000fea0003800000 */
        .weak           $__internal_0_$__cuda_sm20_div_rn_f64_full
        .type           $__internal_0_$__cuda_sm20_div_rn_f64_full,@function
        .size           $__internal_0_$__cuda_sm20_div_rn_f64_full,($__internal_1_$__cuda_sm20_dsqrt_rn_f64_mediumpath_v1 - $__internal_0_$__cuda_sm20_div_rn_f64_full)
$__internal_0_$__cuda_sm20_div_rn_f64_full:
[C---:B------:R-:W-:Y:S01]  /*6ec0*/  FSETP.GEU.AND P0, PT, |R13|.reuse, 1.469367938527859385e-39, PT ;  /* 0x001000000d00780b */ /* 0x040fe20003f0e200 */
[----:B------:R-:W-:Y:S01]  /*6ed0*/  IMAD.MOV.U32 R18, RZ, RZ, 0x1 ;  /* 0x00000001ff127424 */ /* 0x000fe200078e00ff */
[----:B------:R-:W-:Y:S01]  /*6ee0*/  LOP3.LUT R10, R13, 0x800fffff, RZ, 0xc0, !PT ;  /* 0x800fffff0d0a7812 */ /* 0x000fe200078ec0ff */
[----:B------:R-:W-:Y:S01]  /*6ef0*/  IMAD.MOV.U32 R28, RZ, RZ, 0x1ca00000 ;  /* 0x1ca00000ff1c7424 */ /* 0x000fe200078e00ff */
[C---:B------:R-:W-:Y:S01]  /*6f00*/  FSETP.GEU.AND P3, PT, |R15|.reuse, 1.469367938527859385e-39, PT ;  /* 0x001000000f00780b */ /* 0x040fe20003f6e200 */
[----:B------:R-:W-:Y:S01]  /*6f10*/  BSSY.RECONVERGENT B1, `(.L_x_72) ;  /* 0x0000052000017945 */ /* 0x000fe20003800200 */
[----:B------:R-:W-:Y:S01]  /*6f20*/  LOP3.LUT R11, R10, 0x3ff00000, RZ, 0xfc, !PT ;  /* 0x3ff000000a0b7812 */ /* 0x000fe200078efcff */
[----:B------:R-:W-:Y:S01]  /*6f30*/  IMAD.MOV.U32 R10, RZ, RZ, R12 ;  /* 0x000000ffff0a7224 */ /* 0x000fe200078e000c */
[----:B------:R-:W-:Y:S02]  /*6f40*/  LOP3.LUT R29, R15, 0x7ff00000, RZ, 0xc0, !PT ;  /* 0x7ff000000f1d7812 */ /* 0x000fe400078ec0ff */
[----:B------:R-:W-:-:S03]  /*6f50*/  LOP3.LUT R30, R13, 0x7ff00000, RZ, 0xc0, !PT ;  /* 0x7ff000000d1e7812 */ /* 0x000fc600078ec0ff */
[----:B------:R-:W-:Y:S01]  /*6f60*/  @!P0 DMUL R10, R12, 8.98846567431157953865e+307 ;  /* 0x7fe000000c0a8828 */ /* 0x000fe20000000000 */
[----:B------:R-:W-:Y:S01]  /*6f70*/  ISETP.GE.U32.AND P1, PT, R29, R30, PT ;  /* 0x0000001e1d00720c */ /* 0x000fe20003f26070 */
[----:B------:R-:W-:Y:S02]  /*6f80*/  IMAD.MOV.U32 R31, RZ, RZ, R29 ;  /* 0x000000ffff1f7224 */ /* 0x000fe400078e001d */
[----:B------:R-:W-:Y:S02]  /*6f90*/  @!P3 LOP3.LUT R20, R13, 0x7ff00000, RZ, 0xc0, !PT ;  /* 0x7ff000000d14b812 */ /* 0x000fe400078ec0ff */
[----:B------:R-:W0:Y:S02]  /*6fa0*/  MUFU.RCP64H R19, R11 ;  /* 0x0000000b00137308 */ /* 0x000e240000001800 */
[----:B------:R-:W-:Y:S02]  /*6fb0*/  @!P3 ISETP.GE.U32.AND P4, PT, R29, R20, PT ;  /* 0x000000141d00b20c */ /* 0x000fe40003f86070 */
[----:B------:R-:W-:-:S02]  /*6fc0*/  @!P0 LOP3.LUT R30, R11, 0x7ff00000, RZ, 0xc0, !PT ;  /* 0x7ff000000b1e8812 */ /* 0x000fc400078ec0ff */
[----:B------:R-:W-:-:S03]  /*6fd0*/  @!P3 SEL R21, R28, 0x63400000, !P4 ;  /* 0x634000001c15b807 */ /* 0x000fc60006000000 */
[----:B------:R-:W-:Y:S01]  /*6fe0*/  VIADD R34, R30, 0xffffffff ;  /* 0xffffffff1e227836 */ /* 0x000fe20000000000 */
[----:B------:R-:W-:-:S04]  /*6ff0*/  @!P3 LOP3.LUT R22, R21, 0x80000000, R15, 0xf8, !PT ;  /* 0x800000001516b812 */ /* 0x000fc800078ef80f */
[----:B------:R-:W-:Y:S01]  /*7000*/  @!P3 LOP3.LUT R23, R22, 0x100000, RZ, 0xfc, !PT ;  /* 0x001000001617b812 */ /* 0x000fe200078efcff */
[----:B------:R-:W-:Y:S01]  /*7010*/  @!P3 IMAD.MOV.U32 R22, RZ, RZ, RZ ;  /* 0x000000ffff16b224 */ /* 0x000fe200078e00ff */
[----:B0-----:R-:W-:-:S08]  /*7020*/  DFMA R16, R18, -R10, 1 ;  /* 0x3ff000001210742b */ /* 0x001fd0000000080a */
[----:B------:R-:W-:-:S08]  /*7030*/  DFMA R16, R16, R16, R16 ;  /* 0x000000101010722b */ /* 0x000fd00000000010 */
[----:B------:R-:W-:Y:S01]  /*7040*/  DFMA R18, R18, R16, R18 ;  /* 0x000000101212722b */ /* 0x000fe20000000012 */
[----:B------:R-:W-:Y:S01]  /*7050*/  SEL R17, R28, 0x63400000, !P1 ;  /* 0x634000001c117807 */ /* 0x000fe20004800000 */
[----:B------:R-:W-:-:S03]  /*7060*/  IMAD.MOV.U32 R16, RZ, RZ, R14 ;  /* 0x000000ffff107224 */ /* 0x000fc600078e000e */
[----:B------:R-:W-:-:S03]  /*7070*/  LOP3.LUT R17, R17, 0x800fffff, R15, 0xf8, !PT ;  /* 0x800fffff11117812 */ /* 0x000fc600078ef80f */
[----:B------:R-:W-:-:S03]  /*7080*/  DFMA R20, R18, -R10, 1 ;  /* 0x3ff000001214742b */ /* 0x000fc6000000080a */
[----:B------:R-:W-:-:S05]  /*7090*/  @!P3 DFMA R16, R16, 2, -R22 ;  /* 0x400000001010b82b */ /* 0x000fca0000000816 */
[----:B------:R-:W-:-:S05]  /*70a0*/  DFMA R20, R18, R20, R18 ;  /* 0x000000141214722b */ /* 0x000fca0000000012 */
[----:B------:R-:W-:-:S03]  /*70b0*/  @!P3 LOP3.LUT R31, R17, 0x7ff00000, RZ, 0xc0, !PT ;  /* 0x7ff00000111fb812 */ /* 0x000fc600078ec0ff */
[----:B------:R-:W-:Y:S02]  /*70c0*/  DMUL R18, R20, R16 ;  /* 0x0000001014127228 */ /* 0x000fe40000000000 */
[----:B------:R-:W-:-:S05]  /*70d0*/  VIADD R33, R31, 0xffffffff ;  /* 0xffffffff1f217836 */ /* 0x000fca0000000000 */
[----:B------:R-:W-:Y:S01]  /*70e0*/  ISETP.GT.U32.AND P0, PT, R33, 0x7feffffe, PT ;  /* 0x7feffffe2100780c */ /* 0x000fe20003f04070 */
[----:B------:R-:W-:-:S03]  /*70f0*/  DFMA R22, R18, -R10, R16 ;  /* 0x8000000a1216722b */ /* 0x000fc60000000010 */
[----:B------:R-:W-:-:S05]  /*7100*/  ISETP.GT.U32.OR P0, PT, R34, 0x7feffffe, P0 ;  /* 0x7feffffe2200780c */ /* 0x000fca0000704470 */
[----:B------:R-:W-:-:S08]  /*7110*/  DFMA R22, R20, R22, R18 ;  /* 0x000000161416722b */ /* 0x000fd00000000012 */
[----:B------:R-:W-:Y:S05]  /*7120*/  @P0 BRA `(.L_x_73) ;  /* 0x00000000006c0947 */ /* 0x000fea0003800000 */
[----:B------:R-:W-:-:S04]  /*7130*/  LOP3.LUT R18, R13, 0x7ff00000, RZ, 0xc0, !PT ;  /* 0x7ff000000d127812 */ /* 0x000fc800078ec0ff */
[CC--:B------:R-:W-:Y:S02]  /*7140*/  VIADDMNMX R14, R29.reuse, -R18.reuse, 0xb9600000, !PT ;  /* 0xb96000001d0e7446 */ /* 0x0c0fe40007800912 */
[----:B------:R-:W-:Y:S02]  /*7150*/  ISETP.GE.U32.AND P0, PT, R29, R18, PT ;  /* 0x000000121d00720c */ /* 0x000fe40003f06070 */
[----:B------:R-:W-:Y:S02]  /*7160*/  VIMNMX R14, PT, PT, R14, 0x46a00000, PT ;  /* 0x46a000000e0e7848 */ /* 0x000fe40003fe0100 */
[----:B------:R-:W-:-:S04]  /*7170*/  SEL R15, R28, 0x63400000, !P0 ;  /* 0x634000001c0f7807 */ /* 0x000fc80004000000 */
[----:B------:R-:W-:Y:S01]  /*7180*/  IADD3 R20, PT, PT, -R15, R14, RZ ;  /* 0x0000000e0f147210 */ /* 0x000fe20007ffe1ff */
[----:B------:R-:W-:-:S04]  /*7190*/  IMAD.MOV.U32 R14, RZ, RZ, RZ ;  /* 0x000000ffff0e7224 */ /* 0x000fc800078e00ff */
[----:B------:R-:W-:-:S06]  /*71a0*/  VIADD R15, R20, 0x7fe00000 ;  /* 0x7fe00000140f7836 */ /* 0x000fcc0000000000 */
[----:B------:R-:W-:-:S10]  /*71b0*/  DMUL R18, R22, R14 ;  /* 0x0000000e16127228 */ /* 0x000fd40000000000 */
[----:B------:R-:W-:-:S13]  /*71c0*/  FSETP.GTU.AND P0, PT, |R19|, 1.469367938527859385e-39, PT ;  /* 0x001000001300780b */ /* 0x000fda0003f0c200 */
[----:B------:R-:W-:Y:S05]  /*71d0*/  @P0 BRA `(.L_x_74) ;  /* 0x0000000000940947 */ /* 0x000fea0003800000 */
[----:B------:R-:W-:Y:S01]  /*71e0*/  DFMA R10, R22, -R10, R16 ;  /* 0x8000000a160a722b */ /* 0x000fe20000000010 */
[----:B------:R-:W-:-:S09]  /*71f0*/  IMAD.MOV.U32 R14, RZ, RZ, RZ ;  /* 0x000000ffff0e7224 */ /* 0x000fd200078e00ff */
[C---:B------:R-:W-:Y:S02]  /*7200*/  FSETP.NEU.AND P0, PT, R11.reuse, RZ, PT ;  /* 0x000000ff0b00720b */ /* 0x040fe40003f0d000 */
[----:B------:R-:W-:-:S04]  /*7210*/  LOP3.LUT R13, R11, 0x80000000, R13, 0x48, !PT ;  /* 0x800000000b0d7812 */ /* 0x000fc800078e480d */
[----:B------:R-:W-:-:S07]  /*7220*/  LOP3.LUT R15, R13, R15, RZ, 0xfc, !PT ;  /* 0x0000000f0d0f7212 */ /* 0x000fce00078efcff */
[----:B------:R-:W-:Y:S05]  /*7230*/  @!P0 BRA `(.L_x_74) ;  /* 0x00000000007c8947 */ /* 0x000fea0003800000 */
[----:B------:R-:W-:Y:S01]  /*7240*/  IMAD.MOV R11, RZ, RZ, -R20 ;  /* 0x000000ffff0b7224 */ /* 0x000fe200078e0a14 */
[----:B------:R-:W-:Y:S01]  /*7250*/  DMUL.RP R14, R22, R14 ;  /* 0x0000000e160e7228 */ /* 0x000fe20000008000 */
[----:B------:R-:W-:-:S06]  /*7260*/  IMAD.MOV.U32 R10, RZ, RZ, RZ ;  /* 0x000000ffff0a7224 */ /* 0x000fcc00078e00ff */
[----:B------:R-:W-:-:S03]  /*7270*/  DFMA R10, R18, -R10, R22 ;  /* 0x8000000a120a722b */ /* 0x000fc60000000016 */
[----:B------:R-:W-:-:S03]  /*7280*/  LOP3.LUT R13, R15, R13, RZ, 0x3c, !PT ;  /* 0x0000000d0f0d7212 */ /* 0x000fc600078e3cff */
[----:B------:R-:W-:-:S04]  /*7290*/  IADD3 R10, PT, PT, -R20, -0x43300000, RZ ;  /* 0xbcd00000140a7810 */ /* 0x000fc80007ffe1ff */
[----:B------:R-:W-:-:S04]  /*72a0*/  FSETP.NEU.AND P0, PT, |R11|, R10, PT ;  /* 0x0000000a0b00720b */ /* 0x000fc80003f0d200 */
[----:B------:R-:W-:Y:S02]  /*72b0*/  FSEL R18, R14, R18, !P0 ;  /* 0x000000120e127208 */ /* 0x000fe40004000000 */
[----:B------:R-:W-:Y:S01]  /*72c0*/  FSEL R19, R13, R19, !P0 ;  /* 0x000000130d137208 */ /* 0x000fe20004000000 */
[----:B------:R-:W-:Y:S06]  /*72d0*/  BRA `(.L_x_74) ;  /* 0x0000000000547947 */ /* 0x000fec0003800000 */
.L_x_73:
[----:B------:R-:W-:-:S14]  /*72e0*/  DSETP.NAN.AND P0, PT, R14, R14, PT ;  /* 0x0000000e0e00722a */ /* 0x000fdc0003f08000 */
[----:B------:R-:W-:Y:S05]  /*72f0*/  @P0 BRA `(.L_x_75) ;  /* 0x0000000000440947 */ /* 0x000fea0003800000 */
[----:B------:R-:W-:-:S14]  /*7300*/  DSETP.NAN.AND P0, PT, R12, R12, PT ;  /* 0x0000000c0c00722a */ /* 0x000fdc0003f08000 */
[----:B------:R-:W-:Y:S05]  /*7310*/  @P0 BRA `(.L_x_76) ;  /* 0x0000000000300947 */ /* 0x000fea0003800000 */
[----:B------:R-:W-:Y:S01]  /*7320*/  ISETP.NE.AND P0, PT, R31, R30, PT ;  /* 0x0000001e1f00720c */ /* 0x000fe20003f05270 */
[----:B------:R-:W-:Y:S02]  /*7330*/  IMAD.MOV.U32 R18, RZ, RZ, 0x0 ;  /* 0x00000000ff127424 */ /* 0x000fe400078e00ff */
[----:B------:R-:W-:-:S10]  /*7340*/  IMAD.MOV.U32 R19, RZ, RZ, -0x80000 ;  /* 0xfff80000ff137424 */ /* 0x000fd400078e00ff */
[----:B------:R-:W-:Y:S05]  /*7350*/  @!P0 BRA `(.L_x_74) ;  /* 0x0000000000348947 */ /* 0x000fea0003800000 */
[----:B------:R-:W-:Y:S02]  /*7360*/  ISETP.NE.AND P0, PT, R31, 0x7ff00000, PT ;  /* 0x7ff000001f00780c */ /* 0x000fe40003f05270 */
[----:B------:R-:W-:Y:S02]  /*7370*/  LOP3.LUT R19, R15, 0x80000000, R13, 0x48, !PT ;  /* 0x800000000f137812 */ /* 0x000fe400078e480d */
[----:B------:R-:W-:-:S13]  /*7380*/  ISETP.EQ.OR P0, PT, R30, RZ, !P0 ;  /* 0x000000ff1e00720c */ /* 0x000fda0004702670 */
[----:B------:R-:W-:Y:S01]  /*7390*/  @P0 LOP3.LUT R10, R19, 0x7ff00000, RZ, 0xfc, !PT ;  /* 0x7ff00000130a0812 */ /* 0x000fe200078efcff */
[----:B------:R-:W-:Y:S02]  /*73a0*/  @!P0 IMAD.MOV.U32 R18, RZ, RZ, RZ ;  /* 0x000000ffff128224 */ /* 0x000fe400078e00ff */
[----:B------:R-:W-:Y:S02]  /*73b0*/  @P0 IMAD.MOV.U32 R18, RZ, RZ, RZ ;  /* 0x000000ffff120224 */ /* 0x000fe400078e00ff */
[----:B------:R-:W-:Y:S01]  /*73c0*/  @P0 IMAD.MOV.U32 R19, RZ, RZ, R10 ;  /* 0x000000ffff130224 */ /* 0x000fe200078e000a */
[----:B------:R-:W-:Y:S06]  /*73d0*/  BRA `(.L_x_74) ;  /* 0x0000000000147947 */ /* 0x000fec0003800000 */
.L_x_76:
[----:B------:R-:W-:Y:S01]  /*73e0*/  LOP3.LUT R19, R13, 0x80000, RZ, 0xfc, !PT ;  /* 0x000800000d137812 */ /* 0x000fe200078efcff */
[----:B------:R-:W-:Y:S01]  /*73f0*/  IMAD.MOV.U32 R18, RZ, RZ, R12 ;  /* 0x000000ffff127224 */ /* 0x000fe200078e000c */
[----:B------:R-:W-:Y:S06]  /*7400*/  BRA `(.L_x_74) ;  /* 0x0000000000087947 */ /* 0x000fec0003800000 */
.L_x_75:
[----:B------:R-:W-:Y:S01]  /*7410*/  LOP3.LUT R19, R15, 0x80000, RZ, 0xfc, !PT ;  /* 0x000800000f137812 */ /* 0x000fe200078efcff */
[----:B------:R-:W-:-:S07]  /*7420*/  IMAD.MOV.U32 R18, RZ, RZ, R14 ;  /* 0x000000ffff127224 */ /* 0x000fce00078e000e */
.L_x_74:
[----:B------:R-:W-:Y:S05]  /*7430*/  BSYNC.RECONVERGENT B1 ;  /* 0x0000000000017941 */ /* 0x000fea0003800200 */
.L_x_72:
[----:B------:R-:W-:Y:S02]  /*7440*/  IMAD.MOV.U32 R10, RZ, RZ, R4 ;  /* 0x000000ffff0a7224 */ /* 0x000fe400078e0004 */
[----:B------:R-:W-:-:S04]  /*7450*/  IMAD.MOV.U32 R11, RZ, RZ, 0x0 ;  /* 0x00000000ff0b7424 */ /* 0x000fc800078e00ff */
[----:B------:R-:W-:Y:S05]  /*7460*/  RET.REL.NODEC R10 `(_Z12checkGeneralPiS_iiiiiddfS_) ;  /* 0xffffff880ae47950 */ /* 0x000fea0003c3ffff */
        .weak           $__internal_1_$__cuda_sm20_dsqrt_rn_f64_mediumpath_v1
        .type           $__internal_1_$__cuda_sm20_dsqrt_rn_f64_mediumpath_v1,@function
        .size           $__internal_1_$__cuda_sm20_dsqrt_rn_f64_mediumpath_v1,($_Z12checkGeneralPiS_iiiiiddfS_$__internal_accurate_pow - $__internal_1_$__cuda_sm20_dsqrt_rn_f64_mediumpath_v1)
$__internal_1_$__cuda_sm20_dsqrt_rn_f64_mediumpath_v1:
[----:B------:R-:W-:Y:S01]  /*7470*/  ISETP.GE.U32.AND P0, PT, R6, -0x3400000, PT ;  /* 0xfcc000000600780c */ /* 0x000fe20003f06070 */
[----:B------:R-:W-:Y:S01]  /*7480*/  BSSY.RECONVERGENT B1, `(.L_x_77) ;  /* 0x0000028000017945 */ /* 0x000fe20003800200 */
[----:B------:R-:W-:Y:S02]  /*7490*/  IMAD.MOV.U32 R11, RZ, RZ, R9 ;  /* 0x000000ffff0b7224 */ /* 0x000fe400078e0009 */
[----:B------:R-:W-:Y:S02]  /*74a0*/  IMAD.MOV.U32 R8, RZ, RZ, R26 ;  /* 0x000000ffff087224 */ /* 0x000fe400078e001a */
[----:B------:R-:W-:Y:S02]  /*74b0*/  IMAD.MOV.U32 R9, RZ, RZ, R27 ;  /* 0x000000ffff097224 */ /* 0x000fe400078e001b */
[----:B------:R-:W-:Y:S02]  /*74c0*/  IMAD.MOV.U32 R6, RZ, RZ, R14 ;  /* 0x000000ffff067224 */ /* 0x000fe400078e000e */
[----:B------:R-:W-:-:S03]  /*74d0*/  IMAD.MOV.U32 R7, RZ, RZ, R15 ;  /* 0x000000ffff077224 */ /* 0x000fc600078e000f */
[----:B------:R-:W-:Y:S05]  /*74e0*/  @!P0 BRA `(.L_x_78) ;  /* 0x0000000000208947 */ /* 0x000fea0003800000 */
[----:B------:R-:W-:-:S10]  /*74f0*/  DFMA.RM R6, R6, R10, R12 ;  /* 0x0000000a0606722b */ /* 0x000fd4000000400c */
[----:B------:R-:W-:-:S05]  /*7500*/  IADD3 R10, P0, PT, R6, 0x1, RZ ;  /* 0x00000001060a7810 */ /* 0x000fca0007f1e0ff */
[----:B------:R-:W-:-:S06]  /*7510*/  IMAD.X R11, RZ, RZ, R7, P0 ;  /* 0x000000ffff0b7224 */ /* 0x000fcc00000e0607 */
[----:B------:R-:W-:-:S08]  /*7520*/  DFMA.RP R8, -R6, R10, R8 ;  /* 0x0000000a0608722b */ /* 0x000fd00000008108 */
[----:B------:R-:W-:-:S06]  /*7530*/  DSETP.GT.AND P0, PT, R8, RZ, PT ;  /* 0x000000ff0800722a */ /* 0x000fcc0003f04000 */
[----:B------:R-:W-:Y:S02]  /*7540*/  FSEL R6, R10, R6, P0 ;  /* 0x000000060a067208 */ /* 0x000fe40000000000 */
[----:B------:R-:W-:Y:S01]  /*7550*/  FSEL R7, R11, R7, P0 ;  /* 0x000000070b077208 */ /* 0x000fe20000000000 */
[----:B------:R-:W-:Y:S06]  /*7560*/  BRA `(.L_x_79) ;  /* 0x0000000000647947 */ /* 0x000fec0003800000 */
.L_x_78:
[----:B------:R-:W-:-:S14]  /*7570*/  DSETP.NE.AND P0, PT, R8, RZ, PT ;  /* 0x000000ff0800722a */ /* 0x000fdc0003f05000 */
[----:B------:R-:W-:Y:S05]  /*7580*/  @!P0 BRA `(.L_x_80) ;  /* 0x0000000000588947 */ /* 0x000fea0003800000 */
[----:B------:R-:W-:-:S13]  /*7590*/  ISETP.GE.AND P0, PT, R9, RZ, PT ;  /* 0x000000ff0900720c */ /* 0x000fda0003f06270 */
[----:B------:R-:W-:Y:S02]  /*75a0*/  @!P0 IMAD.MOV.U32 R6, RZ, RZ, 0x0 ;  /* 0x00000000ff068424 */ /* 0x000fe400078e00ff */
[----:B------:R-:W-:Y:S01]  /*75b0*/  @!P0 IMAD.MOV.U32 R7, RZ, RZ, -0x80000 ;  /* 0xfff80000ff078424 */ /* 0x000fe200078e00ff */
[----:B------:R-:W-:Y:S06]  /*75c0*/  @!P0 BRA `(.L_x_79) ;  /* 0x00000000004c8947 */ /* 0x000fec0003800000 */
[----:B------:R-:W-:-:S13]  /*75d0*/  ISETP.GT.AND P0, PT, R9, 0x7fefffff, PT ;  /* 0x7fefffff0900780c */ /* 0x000fda0003f04270 */
[----:B------:R-:W-:Y:S05]  /*75e0*/  @P0 BRA `(.L_x_80) ;  /* 0x0000000000400947 */ /* 0x000fea0003800000 */
[----:B------:R-:W-:Y:S01]  /*75f0*/  DMUL R6, R8, 8.11296384146066816958e+31 ;  /* 0x4690000008067828 */ /* 0x000fe20000000000 */
[----:B------:R-:W-:Y:S02]  /*7600*/  IMAD.MOV.U32 R12, RZ, RZ, 0x0 ;  /* 0x00000000ff0c7424 */ /* 0x000fe400078e00ff */
[----:B------:R-:W-:Y:S02]  /*7610*/  IMAD.MOV.U32 R8, RZ, RZ, RZ ;  /* 0x000000ffff087224 */ /* 0x000fe400078e00ff */
[----:B------:R-:W-:Y:S01]  /*7620*/  IMAD.MOV.U32 R13, RZ, RZ, 0x3fd80000 ;  /* 0x3fd80000ff0d7424 */ /* 0x000fe200078e00ff */
[----:B------:R-:W0:Y:S03]  /*7630*/  MUFU.RSQ64H R9, R7 ;  /* 0x0000000700097308 */ /* 0x000e260000001c00 */
[----:B0-----:R-:W-:-:S08]  /*7640*/  DMUL R10, R8, R8 ;  /* 0x00000008080a7228 */ /* 0x001fd00000000000 */
[----:B------:R-:W-:-:S08]  /*7650*/  DFMA R10, R6, -R10, 1 ;  /* 0x3ff00000060a742b */ /* 0x000fd0000000080a */
[----:B------:R-:W-:Y:S02]  /*7660*/  DFMA R12, R10, R12, 0.5 ;  /* 0x3fe000000a0c742b */ /* 0x000fe4000000000c */
[----:B------:R-:W-:-:S08]  /*7670*/  DMUL R10, R8, R10 ;  /* 0x0000000a080a7228 */ /* 0x000fd00000000000 */
[----:B------:R-:W-:-:S08]  /*7680*/  DFMA R10, R12, R10, R8 ;  /* 0x0000000a0c0a722b */ /* 0x000fd00000000008 */
[----:B------:R-:W-:Y:S02]  /*7690*/  DMUL R8, R6, R10 ;  /* 0x0000000a06087228 */ /* 0x000fe40000000000 */
[----:B------:R-:W-:-:S06]  /*76a0*/  VIADD R11, R11, 0xfff00000 ;  /* 0xfff000000b0b7836 */ /* 0x000fcc0000000000 */
[----:B------:R-:W-:-:S08]  /*76b0*/  DFMA R12, R8, -R8, R6 ;  /* 0x80000008080c722b */ /* 0x000fd00000000006 */
[----:B------:R-:W-:-:S10]  /*76c0*/  DFMA R6, R10, R12, R8 ;  /* 0x0000000c0a06722b */ /* 0x000fd40000000008 */
[----:B------:R-:W-:Y:S01]  /*76d0*/  VIADD R7, R7, 0xfcb00000 ;  /* 0xfcb0000007077836 */ /* 0x000fe20000000000 */
[----:B------:R-:W-:Y:S06]  /*76e0*/  BRA `(.L_x_79) ;  /* 0x0000000000047947 */ /* 0x000fec0003800000 */
.L_x_80:
[----:B------:R-:W-:-:S11]  /*76f0*/  DADD R6, R8, R8 ;  /* 0x0000000008067229 */ /* 0x000fd60000000008 */
.L_x_79:
[----:B------:R-:W-:Y:S05]  /*7700*/  BSYNC.RECONVERGENT B1 ;  /* 0x0000000000017941 */ /* 0x000fea0003800200 */
.L_x_77:
[----:B------:R-:W-:-:S04]  /*7710*/  MOV R5, 0x0 ;  /* 0x0000000000057802 */ /* 0x000fc80000000f00 */
[----:B------:R-:W-:Y:S05]  /*7720*/  RET.REL.NODEC R4 `(_Z12checkGeneralPiS_iiiiiddfS_) ;  /* 0xffffff8804347950 */ /* 0x000fea0003c3ffff */
        .type           $_Z12checkGeneralPiS_iiiiiddfS_$__internal_accurate_pow,@function
        .size           $_Z12checkGeneralPiS_iiiiiddfS_$__internal_accurate_pow,(.L_x_86 - $_Z12checkGeneralPiS_iiiiiddfS_$__internal_accurate_pow)
$_Z12checkGeneralPiS_iiiiiddfS_$__internal_accurate_pow:
[----:B------:R-:W-:Y:S01]  /*7730*/  ISETP.GT.U32.AND P0, PT, R33, 0xfffff, PT ;  /* 0x000fffff2100780c */ /* 0x000fe20003f04070 */
[----:B------:R-:W-:Y:S01]  /*7740*/  IMAD.MOV.U32 R10, RZ, RZ, R18 ;  /* 0x000000ffff0a7224 */ /* 0x000fe200078e0012 */
[----:B------:R-:W-:Y:S01]  /*7750*/  UMOV UR24, 0x7d2cafe2 ;  /* 0x7d2cafe200187882 */ /* 0x000fe20000000000 */
[----:B------:R-:W-:Y:S01]  /*7760*/  IMAD.MOV.U32 R11, RZ, RZ, R33 ;  /* 0x000000ffff0b7224 */ /* 0x000fe200078e0021 */
[----:B------:R-:W-:Y:S01]  /*7770*/  UMOV UR25, 0x3eb0f5ff ;  /* 0x3eb0f5ff00197882 */ /* 0x000fe20000000000 */
[----:B------:R-:W-:Y:S01]  /*7780*/  IMAD.MOV.U32 R14, RZ, RZ, RZ ;  /* 0x000000ffff0e7224 */ /* 0x000fe200078e00ff */
[----:B------:R-:W-:Y:S01]  /*7790*/  UMOV UR26, 0x3b39803f ;  /* 0x3b39803f001a7882 */ /* 0x000fe20000000000 */
[----:B------:R-:W-:-:S06]  /*77a0*/  UMOV UR27, 0x3c7abc9e ;  /* 0x3c7abc9e001b7882 */ /* 0x000fcc0000000000 */
[----:B------:R-:W-:Y:S01]  /*77b0*/  @!P0 DMUL R12, R10, 1.80143985094819840000e+16 ;  /* 0x435000000a0c8828 */ /* 0x000fe20000000000 */
[--C-:B------:R-:W-:Y:S01]  /*77c0*/  IMAD.MOV.U32 R10, RZ, RZ, R33.reuse ;  /* 0x000000ffff0a7224 */ /* 0x100fe200078e0021 */
[----:B------:R-:W-:-:S08]  /*77d0*/  SHF.R.U32.HI R33, RZ, 0x14, R33 ;  /* 0x00000014ff217819 */ /* 0x000fd00000011621 */
[----:B------:R-:W-:Y:S01]  /*77e0*/  @!P0 IMAD.MOV.U32 R10, RZ, RZ, R13 ;  /* 0x000000ffff0a8224 */ /* 0x000fe200078e000d */
[----:B------:R-:W-:Y:S01]  /*77f0*/  @!P0 LEA.HI R33, R13, 0xffffffca, RZ, 0xc ;  /* 0xffffffca0d218811 */ /* 0x000fe200078f60ff */
[----:B------:R-:W-:Y:S02]  /*7800*/  @!P0 IMAD.MOV.U32 R18, RZ, RZ, R12 ;  /* 0x000000ffff128224 */ /* 0x000fe400078e000c */
[----:B------:R-:W-:Y:S01]  /*7810*/  IMAD.MOV.U32 R13, RZ, RZ, 0x43300000 ;  /* 0x43300000ff0d7424 */ /* 0x000fe200078e00ff */
[----:B------:R-:W-:Y:S01]  /*7820*/  LOP3.LUT R10, R10, 0x800fffff, RZ, 0xc0, !PT ;  /* 0x800fffff0a0a7812 */ /* 0x000fe200078ec0ff */
[----:B------:R-:W-:-:S03]  /*7830*/  VIADD R12, R33, 0xfffffc01 ;  /* 0xfffffc01210c7836 */ /* 0x000fc60000000000 */
[----:B------:R-:W-:-:S04]  /*7840*/  LOP3.LUT R19, R10, 0x3ff00000, RZ, 0xfc, !PT ;  /* 0x3ff000000a137812 */ /* 0x000fc800078efcff */
[----:B------:R-:W-:-:S13]  /*7850*/  ISETP.GE.U32.AND P1, PT, R19, 0x3ff6a09f, PT ;  /* 0x3ff6a09f1300780c */ /* 0x000fda0003f26070 */
[----:B------:R-:W-:Y:S02]  /*7860*/  @P1 VIADD R11, R19, 0xfff00000 ;  /* 0xfff00000130b1836 */ /* 0x000fe40000000000 */
[----:B------:R-:W-:Y:S02]  /*7870*/  @P1 VIADD R12, R33, 0xfffffc02 ;  /* 0xfffffc02210c1836 */ /* 0x000fe40000000000 */
[----:B------:R-:W-:-:S03]  /*7880*/  @P1 IMAD.MOV.U32 R19, RZ, RZ, R11 ;  /* 0x000000ffff131224 */ /* 0x000fc600078e000b */
[----:B------:R-:W-:-:S03]  /*7890*/  LOP3.LUT R12, R12, 0x80000000, RZ, 0x3c, !PT ;  /* 0x800000000c0c7812 */ /* 0x000fc600078e3cff */
[C---:B------:R-:W-:Y:S02]  /*78a0*/  DADD R20, R18.reuse, 1 ;  /* 0x3ff0000012147429 */ /* 0x040fe40000000000 */
[----:B------:R-:W-:-:S04]  /*78b0*/  DADD R18, R18, -1 ;  /* 0xbff0000012127429 */ /* 0x000fc80000000000 */
[----:B------:R-:W0:Y:S02]  /*78c0*/  MUFU.RCP64H R15, R21 ;  /* 0x00000015000f7308 */ /* 0x000e240000001800 */
[----:B0-----:R-:W-:-:S08]  /*78d0*/  DFMA R10, -R20, R14, 1 ;  /* 0x3ff00000140a742b */ /* 0x001fd0000000010e */
[----:B------:R-:W-:-:S08]  /*78e0*/  DFMA R10, R10, R10, R10 ;  /* 0x0000000a0a0a722b */ /* 0x000fd0000000000a */
[----:B------:R-:W-:Y:S01]  /*78f0*/  DFMA R10, R14, R10, R14 ;  /* 0x0000000a0e0a722b */ /* 0x000fe2000000000e */
[----:B------:R-:W-:Y:S02]  /*7900*/  IMAD.MOV.U32 R14, RZ, RZ, 0x41ad3b5a ;  /* 0x41ad3b5aff0e7424 */ /* 0x000fe400078e00ff */
[----:B------:R-:W-:-:S05]  /*7910*/  IMAD.MOV.U32 R15, RZ, RZ, 0x3ed0f5d2 ;  /* 0x3ed0f5d2ff0f7424 */ /* 0x000fca00078e00ff */
[----:B------:R-:W-:-:S08]  /*7920*/  DMUL R16, R18, R10 ;  /* 0x0000000a12107228 */ /* 0x000fd00000000000 */
[----:B------:R-:W-:-:S08]  /*7930*/  DFMA R16, R18, R10, R16 ;  /* 0x0000000a1210722b */ /* 0x000fd00000000010 */
[----:B------:R-:W-:-:S08]  /*7940*/  DMUL R28, R16, R16 ;  /* 0x00000010101c7228 */ /* 0x000fd00000000000 */
[----:B------:R-:W-:Y:S01]  /*7950*/  DFMA R14, R28, UR24, R14 ;  /* 0x000000181c0e7c2b */ /* 0x000fe2000800000e */
[----:B------:R-:W-:Y:S01]  /*7960*/  UMOV UR24, 0x75488a3f ;  /* 0x75488a3f00187882 */ /* 0x000fe20000000000 */
[----:B------:R-:W-:-:S06]  /*7970*/  UMOV UR25, 0x3ef3b20a ;  /* 0x3ef3b20a00197882 */ /* 0x000fcc0000000000 */
[----:B------:R-:W-:Y:S01]  /*7980*/  DFMA R20, R28, R14, UR24 ;  /* 0x000000181c147e2b */ /* 0x000fe2000800000e */
[----:B------:R-:W-:Y:S01]  /*7990*/  UMOV UR24, 0xe4faecd5 ;  /* 0xe4faecd500187882 */ /* 0x000fe20000000000 */
[----:B------:R-:W-:Y:S01]  /*79a0*/  UMOV UR25, 0x3f1745cd ;  /* 0x3f1745cd00197882 */ /* 0x000fe20000000000 */
[----:B------:R-:W-:-:S05]  /*79b0*/  DADD R14, R18, -R16 ;  /* 0x00000000120e7229 */ /* 0x000fca0000000810 */
[----:B------:R-:W-:Y:S01]  /*79c0*/  DFMA R20, R28, R20, UR24 ;  /* 0x000000181c147e2b */ /* 0x000fe20008000014 */
[----:B------:R-:W-:Y:S01]  /*79d0*/  UMOV UR24, 0x258a578b ;  /* 0x258a578b00187882 */ /* 0x000fe20000000000 */
[----:B------:R-:W-:Y:S01]  /*79e0*/  UMOV UR25, 0x3f3c71c7 ;  /* 0x3f3c71c700197882 */ /* 0x000fe20000000000 */
[----:B------:R-:W-:-:S05]  /*79f0*/  DADD R14, R14, R14 ;  /* 0x000000000e0e7229 */ /* 0x000fca000000000e */
[----:B------:R-:W-:Y:S01]  /*7a00*/  DFMA R20, R28, R20, UR24 ;  /* 0x000000181c147e2b */ /* 0x000fe20008000014 */
[----:B------:R-:W-:Y:S01]  /*7a10*/  UMOV UR24, 0x9242b910 ;  /* 0x9242b91000187882 */ /* 0x000fe20000000000 */
[----:B------:R-:W-:Y:S01]  /*7a20*/  UMOV UR25, 0x3f624924 ;  /* 0x3f62492400197882 */ /* 0x000fe20000000000 */
[----:B------:R-:W-:-:S05]  /*7a30*/  DFMA R14, R18, -R16, R14 ;  /* 0x80000010120e722b */ /* 0x000fca000000000e */
[----:B------:R-:W-:Y:S01]  /*7a40*/  DFMA R20, R28, R20, UR24 ;  /* 0x000000181c147e2b */ /* 0x000fe20008000014 */
[----:B------:R-:W-:Y:S01]  /*7a50*/  UMOV UR24, 0x99999dfb ;  /* 0x99999dfb00187882 */ /* 0x000fe20000000000 */
[----:B------:R-:W-:Y:S01]  /*7a60*/  UMOV UR25, 0x3f899999 ;  /* 0x3f89999900197882 */ /* 0x000fe20000000000 */
[----:B------:R-:W-:Y:S02]  /*7a70*/  DMUL R14, R10, R14 ;  /* 0x0000000e0a0e7228 */ /* 0x000fe40000000000 */
[----:B------:R-:W-:-:S03]  /*7a80*/  DMUL R10, R16, R16 ;  /* 0x00000010100a7228 */ /* 0x000fc60000000000 */
[----:B------:R-:W-:Y:S01]  /*7a90*/  DFMA R20, R28, R20, UR24 ;  /* 0x000000181c147e2b */ /* 0x000fe20008000014 */
[----:B------:R-:W-:Y:S01]  /*7aa0*/  UMOV UR24, 0x55555555 ;  /* 0x5555555500187882 */ /* 0x000fe20000000000 */
[----:B------:R-:W-:-:S03]  /*7ab0*/  UMOV UR25, 0x3fb55555 ;  /* 0x3fb5555500197882 */ /* 0x000fc60000000000 */
[----:B------:R-:W-:Y:S02]  /*7ac0*/  VIADD R31, R15, 0x100000 ;  /* 0x001000000f1f7836 */ /* 0x000fe40000000000 */
[----:B------:R-:W-:Y:S01]  /*7ad0*/  IMAD.MOV.U32 R30, RZ, RZ, R14 ;  /* 0x000000ffff1e7224 */ /* 0x000fe200078e000e */
[----:B------:R-:W-:-:S08]  /*7ae0*/  DFMA R18, R28, R20, UR24 ;  /* 0x000000181c127e2b */ /* 0x000fd00008000014 */
[----:B------:R-:W-:Y:S01]  /*7af0*/  DADD R22, -R18, UR24 ;  /* 0x0000001812167e29 */ /* 0x000fe20008000100 */
[----:B------:R-:W-:Y:S01]  /*7b00*/  UMOV UR24, 0xb9e7b0 ;  /* 0x00b9e7b000187882 */ /* 0x000fe20000000000 */
[----:B------:R-:W-:-:S06]  /*7b10*/  UMOV UR25, 0x3c46a4cb ;  /* 0x3c46a4cb00197882 */ /* 0x000fcc0000000000 */
[----:B------:R-:W-:Y:S02]  /*7b20*/  DFMA R22, R28, R20, R22 ;  /* 0x000000141c16722b */ /* 0x000fe40000000016 */
[C---:B------:R-:W-:Y:S02]  /*7b30*/  DFMA R28, R16.reuse, R16, -R10 ;  /* 0x00000010101c722b */ /* 0x040fe4000000080a */
[----:B------:R-:W-:-:S04]  /*7b40*/  DMUL R20, R16, R10 ;  /* 0x0000000a10147228 */ /* 0x000fc80000000000 */
[----:B------:R-:W-:Y:S01]  /*7b50*/  DADD R22, R22, -UR24 ;  /* 0x8000001816167e29 */ /* 0x000fe20008000000 */
[----:B------:R-:W-:Y:S01]  /*7b60*/  UMOV UR24, 0x80000000 ;  /* 0x8000000000187882 */ /* 0x000fe20000000000 */
[C---:B------:R-:W-:Y:S01]  /*7b70*/  DFMA R28, R16.reuse, R30, R28 ;  /* 0x0000001e101c722b */ /* 0x040fe2000000001c */
[----:B------:R-:W-:Y:S01]  /*7b80*/  UMOV UR25, 0x43300000 ;  /* 0x4330000000197882 */ /* 0x000fe20000000000 */
[----:B------:R-:W-:Y:S02]  /*7b90*/  DFMA R30, R16, R10, -R20 ;  /* 0x0000000a101e722b */ /* 0x000fe40000000814 */
[----:B------:R-:W-:Y:S01]  /*7ba0*/  DADD R12, R12, -UR24 ;  /* 0x800000180c0c7e29 */ /* 0x000fe20008000000 */
[----:B------:R-:W-:Y:S01]  /*7bb0*/  UMOV UR24, 0xfefa39ef ;  /* 0xfefa39ef00187882 */ /* 0x000fe20000000000 */
[----:B------:R-:W-:-:S04]  /*7bc0*/  UMOV UR25, 0x3fe62e42 ;  /* 0x3fe62e4200197882 */ /* 0x000fc80000000000 */
[----:B------:R-:W-:Y:S02]  /*7bd0*/  DFMA R30, R14, R10, R30 ;  /* 0x0000000a0e1e722b */ /* 0x000fe4000000001e */
[----:B------:R-:W-:-:S06]  /*7be0*/  DADD R10, R18, R22 ;  /* 0x00000000120a7229 */ /* 0x000fcc0000000016 */
[----:B------:R-:W-:Y:S02]  /*7bf0*/  DFMA R28, R16, R28, R30 ;  /* 0x0000001c101c722b */ /* 0x000fe4000000001e */
[----:B------:R-:W-:Y:S02]  /*7c00*/  DADD R30, R18, -R10 ;  /* 0x00000000121e7229 */ /* 0x000fe4000000080a */
[----:B------:R-:W-:-:S06]  /*7c10*/  DMUL R18, R10, R20 ;  /* 0x000000140a127228 */ /* 0x000fcc0000000000 */
[----:B------:R-:W-:Y:S02]  /*7c20*/  DADD R30, R22, R30 ;  /* 0x00000000161e7229 */ /* 0x000fe4000000001e */
[----:B------:R-:W-:-:S08]  /*7c30*/  DFMA R22, R10, R20, -R18 ;  /* 0x000000140a16722b */ /* 0x000fd00000000812 */
[----:B------:R-:W-:-:S08]  /*7c40*/  DFMA R22, R10, R28, R22 ;  /* 0x0000001c0a16722b */ /* 0x000fd00000000016 */
[----:B------:R-:W-:-:S08]  /*7c50*/  DFMA R30, R30, R20, R22 ;  /* 0x000000141e1e722b */ /* 0x000fd00000000016 */
[----:B------:R-:W-:-:S08]  /*7c60*/  DADD R20, R18, R30 ;  /* 0x0000000012147229 */ /* 0x000fd0000000001e */
[--C-:B------:R-:W-:Y:S02]  /*7c70*/  DADD R10, R16, R20.reuse ;  /* 0x00000000100a7229 */ /* 0x100fe40000000014 */
[----:B------:R-:W-:-:S06]  /*7c80*/  DADD R18, R18, -R20 ;  /* 0x0000000012127229 */ /* 0x000fcc0000000814 */
[----:B------:R-:W-:Y:S02]  /*7c90*/  DADD R16, R16, -R10 ;  /* 0x0000000010107229 */ /* 0x000fe4000000080a */
[----:B------:R-:W-:-:S06]  /*7ca0*/  DADD R18, R30, R18 ;  /* 0x000000001e127229 */ /* 0x000fcc0000000012 */
[----:B------:R-:W-:-:S08]  /*7cb0*/  DADD R16, R20, R16 ;  /* 0x0000000014107229 */ /* 0x000fd00000000010 */
[----:B------:R-:W-:-:S08]  /*7cc0*/  DADD R18, R18, R16 ;  /* 0x0000000012127229 */ /* 0x000fd00000000010 */
[----:B------:R-:W-:-:S08]  /*7cd0*/  DADD R18, R14, R18 ;  /* 0x000000000e127229 */ /* 0x000fd00000000012 */
[----:B------:R-:W-:-:S08]  /*7ce0*/  DADD R16, R10, R18 ;  /* 0x000000000a107229 */ /* 0x000fd00000000012 */
[--C-:B------:R-:W-:Y:S02]  /*7cf0*/  DFMA R14, R12, UR24, R16.reuse ;  /* 0x000000180c0e7c2b */ /* 0x100fe40008000010 */
[----:B------:R-:W-:-:S06]  /*7d00*/  DADD R20, R10, -R16 ;  /* 0x000000000a147229 */ /* 0x000fcc0000000810 */
[----:B------:R-:W-:Y:S02]  /*7d10*/  DFMA R10, R12, -UR24, R14 ;  /* 0x800000180c0a7c2b */ /* 0x000fe4000800000e */
[----:B------:R-:W-:-:S06]  /*7d20*/  DADD R20, R18, R20 ;  /* 0x0000000012147229 */ /* 0x000fcc0000000014 */
[----:B------:R-:W-:-:S08]  /*7d30*/  DADD R10, -R16, R10 ;  /* 0x00000000100a7229 */ /* 0x000fd0000000010a */
[----:B------:R-:W-:-:S08]  /*7d40*/  DADD R10, R20, -R10 ;  /* 0x00000000140a7229 */ /* 0x000fd0000000080a */
[----:B------:R-:W-:-:S08]  /*7d50*/  DFMA R12, R12, UR26, R10 ;  /* 0x0000001a0c0c7c2b */ /* 0x000fd0000800000a */
[----:B------:R-:W-:-:S08]  /*7d60*/  DADD R10, R14, R12 ;  /* 0x000000000e0a7229 */ /* 0x000fd0000000000c */
[----:B------:R-:W-:Y:S02]  /*7d70*/  DADD R14, R14, -R10 ;  /* 0x000000000e0e7229 */ /* 0x000fe4000000080a */
[----:B------:R-:W-:-:S06]  /*7d80*/  DMUL R20, R10, 2 ;  /* 0x400000000a147828 */ /* 0x000fcc0000000000 */
[----:B------:R-:W-:Y:S02]  /*7d90*/  DADD R14, R12, R14 ;  /* 0x000000000c0e7229 */ /* 0x000fe4000000000e */
[----:B------:R-:W-:Y:S01]  /*7da0*/  DFMA R18, R10, 2, -R20 ;  /* 0x400000000a12782b */ /* 0x000fe20000000814 */
[----:B------:R-:W-:Y:S02]  /*7db0*/  IMAD.MOV.U32 R12, RZ, RZ, 0x652b82fe ;  /* 0x652b82feff0c7424 */ /* 0x000fe400078e00ff */
[----:B------:R-:W-:-:S05]  /*7dc0*/  IMAD.MOV.U32 R13, RZ, RZ, 0x3ff71547 ;  /* 0x3ff71547ff0d7424 */ /* 0x000fca00078e00ff */
[----:B------:R-:W-:-:S08]  /*7dd0*/  DFMA R18, R14, 2, R18 ;  /* 0x400000000e12782b */ /* 0x000fd00000000012 */
[----:B------:R-:W-:-:S08]  /*7de0*/  DADD R10, R20, R18 ;  /* 0x00000000140a7229 */ /* 0x000fd00000000012 */
[----:B------:R-:W-:Y:S02]  /*7df0*/  DFMA R12, R10, R12, 6.75539944105574400000e+15 ;  /* 0x433800000a0c742b */ /* 0x000fe4000000000c */
[----:B------:R-:W-:Y:S01]  /*7e00*/  FSETP.GEU.AND P0, PT, |R11|, 4.1917929649353027344, PT ;  /* 0x4086232b0b00780b */ /* 0x000fe20003f0e200 */
[----:B------:R-:W-:-:S05]  /*7e10*/  DADD R20, R20, -R10 ;  /* 0x0000000014147229 */ /* 0x000fca000000080a */
[----:B------:R-:W-:-:S03]  /*7e20*/  DADD R14, R12, -6.75539944105574400000e+15 ;  /* 0xc33800000c0e7429 */ /* 0x000fc60000000000 */
[----:B------:R-:W-:-:S05]  /*7e30*/  DADD R18, R18, R20 ;  /* 0x0000000012127229 */ /* 0x000fca0000000014 */
[----:B------:R-:W-:Y:S01]  /*7e40*/  DFMA R16, R14, -UR24, R10 ;  /* 0x800000180e107c2b */ /* 0x000fe2000800000a */
[----:B------:R-:W-:Y:S01]  /*7e50*/  UMOV UR24, 0x3b39803f ;  /* 0x3b39803f00187882 */ /* 0x000fe20000000000 */
[----:B------:R-:W-:-:S06]  /*7e60*/  UMOV UR25, 0x3c7abc9e ;  /* 0x3c7abc9e00197882 */ /* 0x000fcc0000000000 */
[----:B------:R-:W-:Y:S01]  /*7e70*/  DFMA R16, R14, -UR24, R16 ;  /* 0x800000180e107c2b */ /* 0x000fe20008000010 */
[----:B------:R-:W-:Y:S01]  /*7e80*/  UMOV UR24, 0x69ce2bdf ;  /* 0x69ce2bdf00187882 */ /* 0x000fe20000000000 */
[----:B------:R-:W-:Y:S01]  /*7e90*/  IMAD.MOV.U32 R14, RZ, RZ, -0x35dec16 ;  /* 0xfca213eaff0e7424 */ /* 0x000fe200078e00ff */
[----:B------:R-:W-:Y:S01]  /*7ea0*/  UMOV UR25, 0x3e5ade15 ;  /* 0x3e5ade1500197882 */ /* 0x000fe20000000000 */
[----:B------:R-:W-:-:S06]  /*7eb0*/  IMAD.MOV.U32 R15, RZ, RZ, 0x3e928af3 ;  /* 0x3e928af3ff0f7424 */ /* 0x000fcc00078e00ff */
[----:B------:R-:W-:Y:S01]  /*7ec0*/  DFMA R14, R16, UR24, R14 ;  /* 0x00000018100e7c2b */ /* 0x000fe2000800000e */
[----:B------:R-:W-:Y:S01]  /*7ed0*/  UMOV UR24, 0x62401315 ;  /* 0x6240131500187882 */ /* 0x000fe20000000000 */
[----:B------:R-:W-:-:S06]  /*7ee0*/  UMOV UR25, 0x3ec71dee ;  /* 0x3ec71dee00197882 */ /* 0x000fcc0000000000 */
[----:B------:R-:W-:Y:S01]  /*7ef0*/  DFMA R14, R16, R14, UR24 ;  /* 0x00000018100e7e2b */ /* 0x000fe2000800000e */
        /* <DEDUP_REMOVED lines=20> */
[----:B------:R-:W-:-:S08]  /*8040*/  DFMA R14, R16, R14, UR24 ;  /* 0x00000018100e7e2b */ /* 0x000fd0000800000e */
[----:B------:R-:W-:-:S08]  /*8050*/  DFMA R14, R16, R14, 1 ;  /* 0x3ff00000100e742b */ /* 0x000fd0000000000e */
[----:B------:R-:W-:-:S10]  /*8060*/  DFMA R14, R16, R14, 1 ;  /* 0x3ff00000100e742b */ /* 0x000fd4000000000e */
[----:B------:R-:W-:Y:S02]  /*8070*/  IMAD R17, R12, 0x100000, R15 ;  /* 0x001000000c117824 */ /* 0x000fe400078e020f */
[----:B------:R-:W-:Y:S01]  /*8080*/  IMAD.MOV.U32 R16, RZ, RZ, R14 ;  /* 0x000000ffff107224 */ /* 0x000fe200078e000e */
[----:B------:R-:W-:Y:S06]  /*8090*/  @!P0 BRA `(.L_x_81) ;  /* 0x0000000000308947 */ /* 0x000fec0003800000 */
[----:B------:R-:W-:Y:S01]  /*80a0*/  FSETP.GEU.AND P1, PT, |R11|, 4.2275390625, PT ;  /* 0x408748000b00780b */ /* 0x000fe20003f2e200 */
[C---:B------:R-:W-:Y:S02]  /*80b0*/  DADD R16, R10.reuse, +INF ;  /* 0x7ff000000a107429 */ /* 0x040fe40000000000 */
[----:B------:R-:W-:-:S08]  /*80c0*/  DSETP.GEU.AND P0, PT, R10, RZ, PT ;  /* 0x000000ff0a00722a */ /* 0x000fd00003f0e000 */
[----:B------:R-:W-:Y:S02]  /*80d0*/  FSEL R16, R16, RZ, P0 ;  /* 0x000000ff10107208 */ /* 0x000fe40000000000 */
[----:B------:R-:W-:Y:S02]  /*80e0*/  @!P1 LEA.HI R13, R12, R12, RZ, 0x1 ;  /* 0x0000000c0c0d9211 */ /* 0x000fe400078f08ff */
[----:B------:R-:W-:Y:S02]  /*80f0*/  FSEL R17, R17, RZ, P0 ;  /* 0x000000ff11117208 */ /* 0x000fe40000000000 */
[----:B------:R-:W-:-:S05]  /*8100*/  @!P1 SHF.R.S32.HI R13, RZ, 0x1, R13 ;  /* 0x00000001ff0d9819 */ /* 0x000fca000001140d */
[----:B------:R-:W-:Y:S02]  /*8110*/  @!P1 IMAD.IADD R10, R12, 0x1, -R13 ;  /* 0x000000010c0a9824 */ /* 0x000fe400078e0a0d */
[----:B------:R-:W-:-:S03]  /*8120*/  @!P1 IMAD R15, R13, 0x100000, R15 ;  /* 0x001000000d0f9824 */ /* 0x000fc600078e020f */
[----:B------:R-:W-:Y:S01]  /*8130*/  @!P1 LEA R11, R10, 0x3ff00000, 0x14 ;  /* 0x3ff000000a0b9811 */ /* 0x000fe200078ea0ff */
[----:B------:R-:W-:-:S06]  /*8140*/  @!P1 IMAD.MOV.U32 R10, RZ, RZ, RZ ;  /* 0x000000ffff0a9224 */ /* 0x000fcc00078e00ff */
[----:B------:R-:W-:-:S11]  /*8150*/  @!P1 DMUL R16, R14, R10 ;  /* 0x0000000a0e109228 */ /* 0x000fd60000000000 */
.L_x_81:
[----:B------:R-:W-:Y:S01]  /*8160*/  DFMA R18, R18, R16, R16 ;  /* 0x000000101212722b */ /* 0x000fe20000000010 */
[----:B------:R-:W-:Y:S01]  /*8170*/  IMAD.MOV.U32 R10, RZ, RZ, R4 ;  /* 0x000000ffff0a7224 */ /* 0x000fe200078e0004 */
[----:B------:R-:W-:Y:S01]  /*8180*/  DSETP.NEU.AND P0, PT, |R16|, +INF , PT ;  /* 0x7ff000001000742a */ /* 0x000fe20003f0d200 */
[----:B------:R-:W-:-:S07]  /*8190*/  IMAD.MOV.U32 R11, RZ, RZ, 0x0 ;  /* 0x00000000ff0b7424 */ /* 0x000fce00078e00ff */
[----:B------:R-:W-:Y:S02]  /*81a0*/  FSEL R12, R16, R18, !P0 ;  /* 0x00000012100c7208 */ /* 0x000fe40004000000 */
[----:B------:R-:W-:Y:S01]  /*81b0*/  FSEL R16, R17, R19, !P0 ;  /* 0x0000001311107208 */ /* 0x000fe20004000000 */
[----:B------:R-:W-:Y:S06]  /*81c0*/  RET.REL.NODEC R10 `(_Z12checkGeneralPiS_iiiiiddfS_) ;  /* 0xffffff7c0a8c7950 */ /* 0x000fec0003c3ffff */
.L_x_82:
[----:B------:R-:W-:-:S00]  /*81d0*/  BRA `(.L_x_82) ;  /* 0xfffffffc00fc7947 */ /* 0x000fc0000383ffff */
[----:B------:R-:W-:-:S00]  /*81e0*/  NOP ;  /* 0x0000000000007918 */ /* 0x000fc00000000000 */
        /* <DEDUP_REMOVED lines=9> */
.L_x_86:


//--------------------- .text._Z5saxpyifPfS_      --------------------------
	.section	.text._Z5saxpyifPfS_,"ax",@progbits
	.align	128
        .global         _Z5saxpyifPfS_
        .type           _Z5saxpyifPfS_,@function
        .size           _Z5saxpyifPfS_,(.L_x_88 - _Z5saxpyifPfS_)
        .other          _Z5saxpyifPfS_,@"STO_CUDA_ENTRY STV_DEFAULT"
_Z5saxpyifPfS_:
.text._Z5saxpyifPfS_:
[----:B------:R-:W-:Y:S01]  /*0000*/  LDC R1, c[0x0][0x37c] ;  /* 0x0000df00ff017b82 */ /* 0x000fe20000000800 */
[----:B------:R-:W0:Y:S07]  /*0010*/  S2R R0, SR_TID.X ;  /* 0x0000000000007919 */ /* 0x000e2e0000002100 */
[----:B------:R-:W0:Y:S01]  /*0020*/  S2UR UR4, SR_CTAID.X ;  /* 0x00000000000479c3 */ /* 0x000e220000002500 */
[----:B------:R-:W1:Y:S07]  /*0030*/  LDCU UR5, c[0x0][0x380] ;  /* 0x00007000ff0577ac */ /* 0x000e6e0008000800 */
[----:B------:R-:W0:Y:S02]  /*0040*/  LDC R7, c[0x0][0x360] ;  /* 0x0000d800ff077b82 */ /* 0x000e240000000800 */
[----:B0-----:R-:W-:-:S05]  /*0050*/  IMAD R7, R7, UR4, R0 ;  /* 0x0000000407077c24 */ /* 0x001fca000f8e0200 */
[----:B-1----:R-:W-:-:S13]  /*0060*/  ISETP.GE.AND P0, PT, R7, UR5, PT ;  /* 0x0000000507007c0c */ /* 0x002fda000bf06270 */
[----:B------:R-:W-:Y:S05]  /*0070*/  @P0 EXIT ;  /* 0x000000000000094d */ /* 0x000fea0003800000 */
[----:B------:R-:W0:Y:S01]  /*0080*/  LDC.64 R2, c[0x0][0x388] ;  /* 0x0000e200ff027b82 */ /* 0x000e220000000a00 */
[----:B------:R-:W1:Y:S01]  /*0090*/  LDCU.64 UR4, c[0x0][0x358] ;  /* 0x00006b00ff0477ac */ /* 0x000e620008000a00 */
[----:B------:R-:W2:Y:S06]  /*00a0*/  LDCU UR6, c[0x0][0x384] ;  /* 0x00007080ff0677ac */ /* 0x000eac0008000800 */
[----:B------:R-:W3:Y:S01]  /*00b0*/  LDC.64 R4, c[0x0][0x390] ;  /* 0x0000e400ff047b82 */ /* 0x000ee20000000a00 */
[----:B0-----:R-:W-:-:S06]  /*00c0*/  IMAD.WIDE R2, R7, 0x4, R2 ;  /* 0x0000000407027825 */ /* 0x001fcc00078e0202 */
[----:B-1----:R-:W2:Y:S01]  /*00d0*/  LDG.E R2, desc[UR4][R2.64] ;  /* 0x0000000402027981 */ /* 0x002ea2000c1e1900 */
[----:B---3--:R-:W-:-:S05]  /*00e0*/  IMAD.WIDE R4, R7, 0x4, R4 ;  /* 0x0000000407047825 */ /* 0x008fca00078e0204 */
[----:B------:R-:W2:Y:S02]  /*00f0*/  LDG.E R7, desc[UR4][R4.64] ;  /* 0x0000000404077981 */ /* 0x000ea4000c1e1900 */
[----:B--2---:R-:W-:-:S05]  /*0100*/  FFMA R7, R2, UR6, R7 ;  /* 0x0000000602077c23 */ /* 0x004fca0008000007 */
[----:B------:R-:W-:Y:S01]  /*0110*/  STG.E desc[UR4][R4.64], R7 ;  /* 0x0000000704007986 */ /* 0x000fe2000c101904 */
[----:B------:R-:W-:Y:S05]  /*0120*/  EXIT ;  /* 0x000000000000794d */ /* 0x000fea0003800000 */
.L_x_83:
        /* <DEDUP_REMOVED lines=13> */
.L_x_88:


//--------------------- .nv.global.init           --------------------------
	.section	.nv.global.init,"aw",@progbits
	.align	4
.nv.global.init:
	.type		__cudart_i2opi_f,@object
	.size		__cudart_i2opi_f,($str - __cudart_i2opi_f)
__cudart_i2opi_f:
        /*0000*/ 	.byte	0x41, 0x90, 0x43, 0x3c, 0x99, 0x95, 0x62, 0xdb, 0xc0, 0xdd, 0x34, 0xf5, 0xd1, 0x57, 0x27, 0xfc
        /*0010*/ 	.byte	0x29, 0x15, 0x44, 0x4e, 0x6e, 0x83, 0xf9, 0xa2
	.type		$str,@object
	.size		$str,(.L_0 - $str)
$str:
        /*0018*/ 	.byte	0x72, 0x65, 0x73, 0x20, 0x3d, 0x20, 0x25, 0x64, 0x20, 0x25, 0x64, 0x20, 0x25, 0x64, 0x0a, 0x00
.L_0:


//--------------------- .nv.shared.reserved.0     --------------------------
	.section	.nv.shared.reserved.0,"aw",@nobits
	.weak		__nv_reservedSMEM_offset_0_alias
	.size		__nv_reservedSMEM_offset_0_alias, 0, 64
	.other		__nv_reservedSMEM_offset_0_alias,@"STO_CUDA_RESERVED_SHARED STV_DEFAULT"
__nv_reservedSMEM_offset_0_alias:
	.zero		0
	.zero		64


//--------------------- .nv.constant0._Z12checkGeneralPiS_iiiiiddfS_ --------------------------
	.section	.nv.constant0._Z12checkGeneralPiS_iiiiiddfS_,"a",@progbits
	.sectionflags	@""
	.align	4
.nv.constant0._Z12checkGeneralPiS_iiiiiddfS_:
	.zero		968


//--------------------- .nv.constant0._Z5saxpyifPfS_ --------------------------
	.section	.nv.constant0._Z5saxpyifPfS_,"a",@progbits
	.sectionflags	@""
	.align	4
.nv.constant0._Z5saxpyifPfS_:
	.zero		920


//--------------------- SYMBOLS --------------------------

	.type		.nv.reservedSmem.offset0,@object
	.size		.nv.reservedSmem.offset0,0x4
	.type		vprintf,@function
